//
// Generated by NVIDIA NVVM Compiler
//
// Compiler Build ID: CL-36424714
// Cuda compilation tools, release 13.0, V13.0.88
// Based on NVVM 20.0.0
//

.version 9.0
.target sm_100
.address_size 64

	// .globl	_Z17computePlanetDataP6Planetid
// _ZZ17computePlanetDataP6PlanetidE4tile has been demoted

.visible .entry _Z17computePlanetDataP6Planetid(
	.param .u64 .ptr .align 1 _Z17computePlanetDataP6Planetid_param_0,
	.param .u32 _Z17computePlanetDataP6Planetid_param_1,
	.param .f64 _Z17computePlanetDataP6Planetid_param_2
)
{
	.reg .pred 	%p<18>;
	.reg .b16 	%rs<3>;
	.reg .b32 	%r<39>;
	.reg .b64 	%rd<26>;
	.reg .b64 	%fd<164>;
	// demoted variable
	.shared .align 8 .b8 _ZZ17computePlanetDataP6PlanetidE4tile[24576];
	ld.param.u32 	%r9, [_Z17computePlanetDataP6Planetid_param_1];
	mov.u32 	%r10, %ntid.x;
	mov.u32 	%r11, %ctaid.x;
	mov.u32 	%r1, %tid.x;
	mad.lo.s32 	%r2, %r10, %r11, %r1;
	setp.ge.s32 	%p1, %r2, %r9;
	@%p1 bra 	$L__BB0_17;
	setp.lt.s32 	%p2, %r9, 1;
	mov.f64 	%fd149, 0d0000000000000000;
	mov.f64 	%fd150, %fd149;
	mov.f64 	%fd151, %fd149;
	@%p2 bra 	$L__BB0_16;
	mov.f64 	%fd151, 0d0000000000000000;
	mov.b32 	%r37, 0;
	mov.u32 	%r17, _ZZ17computePlanetDataP6PlanetidE4tile;
	mad.lo.s32 	%r18, %r1, 96, %r17;
	mul.wide.s32 	%rd6, %r2, 96;
	mov.f64 	%fd150, %fd151;
	mov.f64 	%fd149, %fd151;
$L__BB0_3:
	shl.b32 	%r4, %r37, 8;
	add.s32 	%r13, %r4, %r1;
	setp.ge.u32 	%p3, %r13, %r9;
	@%p3 bra 	$L__BB0_5;
	ld.param.u64 	%rd20, [_Z17computePlanetDataP6Planetid_param_0];
	add.s32 	%r14, %r4, %r1;
	cvta.to.global.u64 	%rd2, %rd20;
	mul.wide.u32 	%rd3, %r14, 96;
	add.s64 	%rd4, %rd2, %rd3;
	ld.global.v2.b32 	{%r15, %r16}, [%rd4];
	ld.global.v2.u8 	{%rs1, %rs2}, [%rd4+8];
	ld.global.f64 	%fd37, [%rd4+16];
	ld.global.f64 	%fd38, [%rd4+24];
	ld.global.f64 	%fd39, [%rd4+32];
	ld.global.f64 	%fd40, [%rd4+40];
	ld.global.f64 	%fd41, [%rd4+48];
	ld.global.f64 	%fd42, [%rd4+56];
	ld.global.f64 	%fd43, [%rd4+64];
	ld.global.f64 	%fd44, [%rd4+72];
	ld.global.f64 	%fd45, [%rd4+80];
	ld.global.f64 	%fd46, [%rd4+88];
	st.shared.v2.b32 	[%r18], {%r15, %r16};
	st.shared.v2.u8 	[%r18+8], {%rs1, %rs2};
	st.shared.f64 	[%r18+16], %fd37;
	st.shared.f64 	[%r18+24], %fd38;
	st.shared.f64 	[%r18+32], %fd39;
	st.shared.f64 	[%r18+40], %fd40;
	st.shared.f64 	[%r18+48], %fd41;
	st.shared.f64 	[%r18+56], %fd42;
	st.shared.f64 	[%r18+64], %fd43;
	st.shared.f64 	[%r18+72], %fd44;
	st.shared.f64 	[%r18+80], %fd45;
	st.shared.f64 	[%r18+88], %fd46;
$L__BB0_5:
	bar.sync 	0;
	mov.b32 	%r38, 0;
$L__BB0_6:
	add.s32 	%r6, %r38, %r4;
	setp.ge.s32 	%p4, %r6, %r9;
	setp.eq.s32 	%p5, %r6, %r2;
	or.pred  	%p6, %p4, %p5;
	@%p6 bra 	$L__BB0_8;
	ld.param.u64 	%rd21, [_Z17computePlanetDataP6Planetid_param_0];
	mov.u32 	%r20, _ZZ17computePlanetDataP6PlanetidE4tile;
	mad.lo.s32 	%r21, %r38, 96, %r20;
	ld.shared.f64 	%fd47, [%r21+88];
	mul.f64 	%fd48, %fd47, 0d3DD2589F00000000;
	cvta.to.global.u64 	%rd5, %rd21;
	add.s64 	%rd7, %rd5, %rd6;
	ld.global.f64 	%fd49, [%rd7+88];
	mul.f64 	%fd50, %fd48, %fd49;
	ld.shared.f64 	%fd51, [%r21+16];
	ld.global.f64 	%fd52, [%rd7+16];
	sub.f64 	%fd53, %fd51, %fd52;
	ld.shared.f64 	%fd54, [%r21+24];
	ld.global.f64 	%fd55, [%rd7+24];
	sub.f64 	%fd56, %fd54, %fd55;
	ld.shared.f64 	%fd57, [%r21+32];
	ld.global.f64 	%fd58, [%rd7+32];
	sub.f64 	%fd59, %fd57, %fd58;
	mul.f64 	%fd60, %fd56, %fd56;
	fma.rn.f64 	%fd61, %fd53, %fd53, %fd60;
	fma.rn.f64 	%fd62, %fd59, %fd59, %fd61;
	sqrt.rn.f64 	%fd63, %fd62;
	mul.f64 	%fd64, %fd62, %fd63;
	div.rn.f64 	%fd65, %fd50, %fd64;
	fma.rn.f64 	%fd151, %fd53, %fd65, %fd151;
	fma.rn.f64 	%fd150, %fd56, %fd65, %fd150;
	fma.rn.f64 	%fd149, %fd59, %fd65, %fd149;
$L__BB0_8:
	add.s32 	%r22, %r6, 1;
	setp.ge.s32 	%p7, %r22, %r9;
	setp.eq.s32 	%p8, %r22, %r2;
	or.pred  	%p9, %p7, %p8;
	@%p9 bra 	$L__BB0_10;
	ld.param.u64 	%rd22, [_Z17computePlanetDataP6Planetid_param_0];
	mov.u32 	%r23, _ZZ17computePlanetDataP6PlanetidE4tile;
	mad.lo.s32 	%r24, %r38, 96, %r23;
	ld.shared.f64 	%fd66, [%r24+184];
	mul.f64 	%fd67, %fd66, 0d3DD2589F00000000;
	cvta.to.global.u64 	%rd8, %rd22;
	add.s64 	%rd10, %rd8, %rd6;
	ld.global.f64 	%fd68, [%rd10+88];
	mul.f64 	%fd69, %fd67, %fd68;
	ld.shared.f64 	%fd70, [%r24+112];
	ld.global.f64 	%fd71, [%rd10+16];
	sub.f64 	%fd72, %fd70, %fd71;
	ld.shared.f64 	%fd73, [%r24+120];
	ld.global.f64 	%fd74, [%rd10+24];
	sub.f64 	%fd75, %fd73, %fd74;
	ld.shared.f64 	%fd76, [%r24+128];
	ld.global.f64 	%fd77, [%rd10+32];
	sub.f64 	%fd78, %fd76, %fd77;
	mul.f64 	%fd79, %fd75, %fd75;
	fma.rn.f64 	%fd80, %fd72, %fd72, %fd79;
	fma.rn.f64 	%fd81, %fd78, %fd78, %fd80;
	sqrt.rn.f64 	%fd82, %fd81;
	mul.f64 	%fd83, %fd81, %fd82;
	div.rn.f64 	%fd84, %fd69, %fd83;
	fma.rn.f64 	%fd151, %fd72, %fd84, %fd151;
	fma.rn.f64 	%fd150, %fd75, %fd84, %fd150;
	fma.rn.f64 	%fd149, %fd78, %fd84, %fd149;
$L__BB0_10:
	add.s32 	%r25, %r6, 2;
	setp.ge.s32 	%p10, %r25, %r9;
	setp.eq.s32 	%p11, %r25, %r2;
	or.pred  	%p12, %p10, %p11;
	@%p12 bra 	$L__BB0_12;
	ld.param.u64 	%rd23, [_Z17computePlanetDataP6Planetid_param_0];
	mov.u32 	%r26, _ZZ17computePlanetDataP6PlanetidE4tile;
	mad.lo.s32 	%r27, %r38, 96, %r26;
	ld.shared.f64 	%fd85, [%r27+280];
	mul.f64 	%fd86, %fd85, 0d3DD2589F00000000;
	cvta.to.global.u64 	%rd11, %rd23;
	add.s64 	%rd13, %rd11, %rd6;
	ld.global.f64 	%fd87, [%rd13+88];
	mul.f64 	%fd88, %fd86, %fd87;
	ld.shared.f64 	%fd89, [%r27+208];
	ld.global.f64 	%fd90, [%rd13+16];
	sub.f64 	%fd91, %fd89, %fd90;
	ld.shared.f64 	%fd92, [%r27+216];
	ld.global.f64 	%fd93, [%rd13+24];
	sub.f64 	%fd94, %fd92, %fd93;
	ld.shared.f64 	%fd95, [%r27+224];
	ld.global.f64 	%fd96, [%rd13+32];
	sub.f64 	%fd97, %fd95, %fd96;
	mul.f64 	%fd98, %fd94, %fd94;
	fma.rn.f64 	%fd99, %fd91, %fd91, %fd98;
	fma.rn.f64 	%fd100, %fd97, %fd97, %fd99;
	sqrt.rn.f64 	%fd101, %fd100;
	mul.f64 	%fd102, %fd100, %fd101;
	div.rn.f64 	%fd103, %fd88, %fd102;
	fma.rn.f64 	%fd151, %fd91, %fd103, %fd151;
	fma.rn.f64 	%fd150, %fd94, %fd103, %fd150;
	fma.rn.f64 	%fd149, %fd97, %fd103, %fd149;
$L__BB0_12:
	add.s32 	%r28, %r6, 3;
	setp.ge.s32 	%p13, %r28, %r9;
	setp.eq.s32 	%p14, %r28, %r2;
	or.pred  	%p15, %p13, %p14;
	@%p15 bra 	$L__BB0_14;
	ld.param.u64 	%rd24, [_Z17computePlanetDataP6Planetid_param_0];
	mov.u32 	%r29, _ZZ17computePlanetDataP6PlanetidE4tile;
	mad.lo.s32 	%r30, %r38, 96, %r29;
	ld.shared.f64 	%fd104, [%r30+376];
	mul.f64 	%fd105, %fd104, 0d3DD2589F00000000;
	cvta.to.global.u64 	%rd14, %rd24;
	add.s64 	%rd16, %rd14, %rd6;
	ld.global.f64 	%fd106, [%rd16+88];
	mul.f64 	%fd107, %fd105, %fd106;
	ld.shared.f64 	%fd108, [%r30+304];
	ld.global.f64 	%fd109, [%rd16+16];
	sub.f64 	%fd110, %fd108, %fd109;
	ld.shared.f64 	%fd111, [%r30+312];
	ld.global.f64 	%fd112, [%rd16+24];
	sub.f64 	%fd113, %fd111, %fd112;
	ld.shared.f64 	%fd114, [%r30+320];
	ld.global.f64 	%fd115, [%rd16+32];
	sub.f64 	%fd116, %fd114, %fd115;
	mul.f64 	%fd117, %fd113, %fd113;
	fma.rn.f64 	%fd118, %fd110, %fd110, %fd117;
	fma.rn.f64 	%fd119, %fd116, %fd116, %fd118;
	sqrt.rn.f64 	%fd120, %fd119;
	mul.f64 	%fd121, %fd119, %fd120;
	div.rn.f64 	%fd122, %fd107, %fd121;
	fma.rn.f64 	%fd151, %fd110, %fd122, %fd151;
	fma.rn.f64 	%fd150, %fd113, %fd122, %fd150;
	fma.rn.f64 	%fd149, %fd116, %fd122, %fd149;
$L__BB0_14:
	add.s32 	%r38, %r38, 4;
	setp.ne.s32 	%p16, %r38, 256;
	@%p16 bra 	$L__BB0_6;
	bar.sync 	0;
	add.s32 	%r37, %r37, 1;
	add.s32 	%r31, %r9, 255;
	shr.u32 	%r32, %r31, 8;
	setp.ne.s32 	%p17, %r37, %r32;
	@%p17 bra 	$L__BB0_3;
$L__BB0_16:
	ld.param.f64 	%fd142, [_Z17computePlanetDataP6Planetid_param_2];
	ld.param.u64 	%rd25, [_Z17computePlanetDataP6Planetid_param_0];
	cvta.to.global.u64 	%rd17, %rd25;
	mov.u32 	%r33, %ntid.x;
	mov.u32 	%r34, %ctaid.x;
	mov.u32 	%r35, %tid.x;
	mad.lo.s32 	%r36, %r33, %r34, %r35;
	mul.wide.s32 	%rd18, %r36, 96;
	add.s64 	%rd19, %rd17, %rd18;
	ld.global.f64 	%fd123, [%rd19+40];
	ld.global.f64 	%fd124, [%rd19+16];
	fma.rn.f64 	%fd125, %fd142, %fd123, %fd124;
	st.global.f64 	[%rd19+16], %fd125;
	ld.global.f64 	%fd126, [%rd19+48];
	ld.global.f64 	%fd127, [%rd19+24];
	fma.rn.f64 	%fd128, %fd142, %fd126, %fd127;
	st.global.f64 	[%rd19+24], %fd128;
	ld.global.f64 	%fd129, [%rd19+56];
	ld.global.f64 	%fd130, [%rd19+32];
	fma.rn.f64 	%fd131, %fd142, %fd129, %fd130;
	st.global.f64 	[%rd19+32], %fd131;
	ld.global.f64 	%fd132, [%rd19+64];
	fma.rn.f64 	%fd133, %fd142, %fd132, %fd123;
	st.global.f64 	[%rd19+40], %fd133;
	ld.global.f64 	%fd134, [%rd19+72];
	fma.rn.f64 	%fd135, %fd142, %fd134, %fd126;
	st.global.f64 	[%rd19+48], %fd135;
	ld.global.f64 	%fd136, [%rd19+80];
	fma.rn.f64 	%fd137, %fd142, %fd136, %fd129;
	st.global.f64 	[%rd19+56], %fd137;
	ld.global.f64 	%fd138, [%rd19+88];
	div.rn.f64 	%fd139, %fd151, %fd138;
	st.global.f64 	[%rd19+64], %fd139;
	div.rn.f64 	%fd140, %fd150, %fd138;
	st.global.f64 	[%rd19+72], %fd140;
	div.rn.f64 	%fd141, %fd149, %fd138;
	st.global.f64 	[%rd19+80], %fd141;
$L__BB0_17:
	ret;

}


// ===== COMPILED SASS (sm_100) =====

	.target	sm_100

	.elftype	@"ET_EXEC"


//--------------------- .note.nv.tkinfo           --------------------------
	.section	.note.nv.tkinfo,"",@"SHT_NOTE"
	.sectionflags	@"SHF_NOTE_NV_TKINFO"
	.tkinfo
        /*0018*/ 	.word	0x00000002
        /*0030*/ 	.string	""
        /*0030*/ 	.string	"ptxas"
        /*0030*/ 	.string	"Cuda compilation tools, release 13.0, V13.0.88"
        /*0030*/ 	.string	"Build cuda_13.0.r13.0/compiler.36424714_0"
        /*0030*/ 	.string	"-arch sm_100 -m 64 "



//--------------------- .note.nv.cuinfo           --------------------------
	.section	.note.nv.cuinfo,"",@"SHT_NOTE"
	.sectionflags	@"SHF_NOTE_NV_CUINFO"
        /*0018*/ 	.short	0x0002
        /*001a*/ 	.short	0x0064
        /*001c*/ 	.short	0x0082
	.zero		2


//--------------------- .nv.info                  --------------------------
	.section	.nv.info,"",@"SHT_CUDA_INFO"
	.align	4


	//----- nvinfo : EIATTR_REGCOUNT
	.align		4
        /*0000*/ 	.byte	0x04, 0x2f
        /*0002*/ 	.short	(.L_1 - .L_0)
	.align		4
.L_0:
        /*0004*/ 	.word	index@(_Z17computePlanetDataP6Planetid)
        /*0008*/ 	.word	0x00000028


	//----- nvinfo : EIATTR_FRAME_SIZE
	.align		4
.L_1:
        /*000c*/ 	.byte	0x04, 0x11
        /*000e*/ 	.short	(.L_3 - .L_2)
	.align		4
.L_2:
        /*0010*/ 	.word	index@($__internal_1_$__cuda_sm20_dsqrt_rn_f64_mediumpath_v1)
        /*0014*/ 	.word	0x00000000


	//----- nvinfo : EIATTR_FRAME_SIZE
	.align		4
.L_3:
        /*0018*/ 	.byte	0x04, 0x11
        /*001a*/ 	.short	(.L_5 - .L_4)
	.align		4
.L_4:
        /*001c*/ 	.word	index@($__internal_0_$__cuda_sm20_div_rn_f64_full)
        /*0020*/ 	.word	0x00000000


	//----- nvinfo : EIATTR_FRAME_SIZE
	.align		4
.L_5:
        /*0024*/ 	.byte	0x04, 0x11
        /*0026*/ 	.short	(.L_7 - .L_6)
	.align		4
.L_6:
        /*0028*/ 	.word	index@(_Z17computePlanetDataP6Planetid)
        /*002c*/ 	.word	0x00000000


	//----- nvinfo : EIATTR_MIN_STACK_SIZE
	.align		4
.L_7:
        /*0030*/ 	.byte	0x04, 0x12
        /*0032*/ 	.short	(.L_9 - .L_8)
	.align		4
.L_8:
        /*0034*/ 	.word	index@(_Z17computePlanetDataP6Planetid)
        /*0038*/ 	.word	0x00000000
.L_9:


//--------------------- .nv.compat                --------------------------
	.section	.nv.compat,"",@"SHT_CUDA_COMPAT_INFO"
	.align	4
        /*0000*/ 	.byte	0x02, 0x09, 0x00, 0x00, 0x02, 0x02, 0x01, 0x00, 0x02, 0x05, 0x05, 0x00, 0x03, 0x07, 0x01, 0x01
        /*0010*/ 	.byte	0x02, 0x03, 0x00, 0x00, 0x02, 0x06, 0x01, 0x00, 0x04, 0x0b, 0x08, 0x00, 0x01, 0x00, 0x00, 0x00
        /*0020*/ 	.byte	0x00, 0x00, 0x00, 0x00


//--------------------- .nv.info._Z17computePlanetDataP6Planetid --------------------------
	.section	.nv.info._Z17computePlanetDataP6Planetid,"",@"SHT_CUDA_INFO"
	.sectionflags	@""
	.align	4


	//----- nvinfo : EIATTR_CUDA_API_VERSION
	.align		4
        /*0000*/ 	.byte	0x04, 0x37
        /*0002*/ 	.short	(.L_11 - .L_10)
.L_10:
        /*0004*/ 	.word	0x00000082


	//----- nvinfo : EIATTR_KPARAM_INFO
	.align		4
.L_11:
        /*0008*/ 	.byte	0x04, 0x17
        /*000a*/ 	.short	(.L_13 - .L_12)
.L_12:
        /*000c*/ 	.word	0x00000000
        /*0010*/ 	.short	0x0002
        /*0012*/ 	.short	0x0010
        /*0014*/ 	.byte	0x00, 0xf0, 0x21, 0x00


	//----- nvinfo : EIATTR_KPARAM_INFO
	.align		4
.L_13:
        /*0018*/ 	.byte	0x04, 0x17
        /*001a*/ 	.short	(.L_15 - .L_14)
.L_14:
        /*001c*/ 	.word	0x00000000
        /*0020*/ 	.short	0x0001
        /*0022*/ 	.short	0x0008
        /*0024*/ 	.byte	0x00, 0xf0, 0x11, 0x00


	//----- nvinfo : EIATTR_KPARAM_INFO
	.align		4
.L_15:
        /*0028*/ 	.byte	0x04, 0x17
        /*002a*/ 	.short	(.L_17 - .L_16)
.L_16:
        /*002c*/ 	.word	0x00000000
        /*0030*/ 	.short	0x0000
        /*0032*/ 	.short	0x0000
        /*0034*/ 	.byte	0x00, 0xf5, 0x21, 0x00


	//----- nvinfo : EIATTR_SPARSE_MMA_MASK
	.align		4
.L_17:
        /*0038*/ 	.byte	0x03, 0x50
        /*003a*/ 	.short	0x0000


	//----- nvinfo : EIATTR_MAXREG_COUNT
	.align		4
        /*003c*/ 	.byte	0x03, 0x1b
        /*003e*/ 	.short	0x00ff


	//----- nvinfo : EIATTR_NUM_BARRIERS
	.align		4
        /*0040*/ 	.byte	0x02, 0x4c
        /*0042*/ 	.byte	0x01
	.zero		1


	//----- nvinfo : EIATTR_MERCURY_ISA_VERSION
	.align		4
        /*0044*/ 	.byte	0x03, 0x5f
        /*0046*/ 	.short	0x0101


	//----- nvinfo : EIATTR_VRC_CTA_INIT_COUNT
	.align		4
        /*0048*/ 	.byte	0x02, 0x4a
	.zero		1
	.zero		1


	//----- nvinfo : EIATTR_EXIT_INSTR_OFFSETS
	.align		4
        /*004c*/ 	.byte	0x04, 0x1c
        /*004e*/ 	.short	(.L_19 - .L_18)


	//   ....[0]....
.L_18:
        /*0050*/ 	.word	0x00000070


	//   ....[1]....
        /*0054*/ 	.word	0x00001ed0


	//----- nvinfo : EIATTR_CRS_STACK_SIZE
	.align		4
.L_19:
        /*0058*/ 	.byte	0x04, 0x1e
        /*005a*/ 	.short	(.L_21 - .L_20)
.L_20:
        /*005c*/ 	.word	0x00000000


	//----- nvinfo : EIATTR_CBANK_PARAM_SIZE
	.align		4
.L_21:
        /*0060*/ 	.byte	0x03, 0x19
        /*0062*/ 	.short	0x0018


	//----- nvinfo : EIATTR_PARAM_CBANK
	.align		4
        /*0064*/ 	.byte	0x04, 0x0a
        /*0066*/ 	.short	(.L_23 - .L_22)
	.align		4
.L_22:
        /*0068*/ 	.word	index@(.nv.constant0._Z17computePlanetDataP6Planetid)
        /*006c*/ 	.short	0x0380
        /*006e*/ 	.short	0x0018


	//----- nvinfo : EIATTR_SW_WAR
	.align		4
.L_23:
        /*0070*/ 	.byte	0x04, 0x36
        /*0072*/ 	.short	(.L_25 - .L_24)
.L_24:
        /*0074*/ 	.word	0x00000008
.L_25:


//--------------------- .nv.callgraph             --------------------------
	.section	.nv.callgraph,"",@"SHT_CUDA_CALLGRAPH"
	.align	4
	.sectionentsize	8
	.align		4
        /*0000*/ 	.word	0x00000000
	.align		4
        /*0004*/ 	.word	0xffffffff
	.align		4
        /*0008*/ 	.word	0x00000000
	.align		4
        /*000c*/ 	.word	0xfffffffe
	.align		4
        /*0010*/ 	.word	0x00000000
	.align		4
        /*0014*/ 	.word	0xfffffffd
	.align		4
        /*0018*/ 	.word	0x00000000
	.align		4
        /*001c*/ 	.word	0xfffffffc


//--------------------- .text._Z17computePlanetDataP6Planetid --------------------------
	.section	.text._Z17computePlanetDataP6Planetid,"ax",@progbits
	.align	128
        .global         _Z17computePlanetDataP6Planetid
        .type           _Z17computePlanetDataP6Planetid,@function
        .size           _Z17computePlanetDataP6Planetid,(.L_x_46 - _Z17computePlanetDataP6Planetid)
        .other          _Z17computePlanetDataP6Planetid,@"STO_CUDA_ENTRY STV_DEFAULT"
_Z17computePlanetDataP6Planetid:
.text._Z17computePlanetDataP6Planetid:
[----:B------:R-:W-:Y:S01]  /*0000*/  LDC R1, c[0x0][0x37c] ;  /* 0x0000df00ff017b82 */ /* 0x000fe20000000800 */
[----:B------:R-:W0:Y:S01]  /*0010*/  S2R R3, SR_CTAID.X ;  /* 0x0000000000037919 */ /* 0x000e220000002500 */
[----:B------:R-:W0:Y:S01]  /*0020*/  LDCU UR4, c[0x0][0x360] ;  /* 0x00006c00ff0477ac */ /* 0x000e220008000800 */
[----:B------:R-:W0:Y:S01]  /*0030*/  S2R R0, SR_TID.X ;  /* 0x0000000000007919 */ /* 0x000e220000002100 */
[----:B------:R-:W1:Y:S01]  /*0040*/  LDCU UR5, c[0x0][0x388] ;  /* 0x00007100ff0577ac */ /* 0x000e620008000800 */
[----:B0-----:R-:W-:-:S05]  /*0050*/  IMAD R2, R3, UR4, R0 ;  /* 0x0000000403027c24 */ /* 0x001fca000f8e0200 */
[----:B-1----:R-:W-:-:S13]  /*0060*/  ISETP.GE.AND P0, PT, R2, UR5, PT ;  /* 0x0000000502007c0c */ /* 0x002fda000bf06270 */
[----:B------:R-:W-:Y:S05]  /*0070*/  @P0 EXIT ;  /* 0x000000000000094d */ /* 0x000fea0003800000 */
[----:B------:R-:W-:Y:S01]  /*0080*/  UISETP.GE.AND UP0, UPT, UR5, 0x1, UPT ;  /* 0x000000010500788c */ /* 0x000fe2000bf06270 */
[----:B------:R-:W-:Y:S02]  /*0090*/  CS2R R26, SRZ ;  /* 0x00000000001a7805 */ /* 0x000fe4000001ff00 */
[----:B------:R-:W-:Y:S02]  /*00a0*/  CS2R R28, SRZ ;  /* 0x00000000001c7805 */ /* 0x000fe4000001ff00 */
[----:B------:R-:W-:Y:S01]  /*00b0*/  CS2R R30, SRZ ;  /* 0x00000000001e7805 */ /* 0x000fe2000001ff00 */
[----:B------:R-:W0:Y:S03]  /*00c0*/  LDCU.64 UR6, c[0x0][0x358] ;  /* 0x00006b00ff0677ac */ /* 0x000e260008000a00 */
[----:B------:R-:W-:Y:S05]  /*00d0*/  BRA.U !UP0, `(.L_x_0) ;  /* 0x0000001508d47547 */ /* 0x000fea000b800000 */
[----:B------:R-:W1:Y:S01]  /*00e0*/  S2R R4, SR_CgaCtaId ;  /* 0x0000000000047919 */ /* 0x000e620000008800 */
[----:B------:R-:W-:Y:S02]  /*00f0*/  MOV R3, 0x400 ;  /* 0x0000040000037802 */ /* 0x000fe40000000f00 */
[----:B------:R-:W-:Y:S02]  /*0100*/  CS2R R30, SRZ ;  /* 0x00000000001e7805 */ /* 0x000fe4000001ff00 */
[----:B------:R-:W-:Y:S02]  /*0110*/  CS2R R28, SRZ ;  /* 0x00000000001c7805 */ /* 0x000fe4000001ff00 */
[----:B------:R-:W-:Y:S02]  /*0120*/  CS2R R26, SRZ ;  /* 0x00000000001a7805 */ /* 0x000fe4000001ff00 */
[----:B-1----:R-:W-:Y:S01]  /*0130*/  LEA R5, R4, R3, 0x18 ;  /* 0x0000000304057211 */ /* 0x002fe200078ec0ff */
[----:B------:R-:W-:-:S04]  /*0140*/  IMAD.MOV.U32 R3, RZ, RZ, RZ ;  /* 0x000000ffff037224 */ /* 0x000fc800078e00ff */
[----:B------:R-:W-:-:S07]  /*0150*/  IMAD R24, R0, 0x60, R5 ;  /* 0x0000006000187824 */ /* 0x000fce00078e0205 */
.L_x_28:
[----:B------:R-:W1:Y:S01]  /*0160*/  LDCU UR4, c[0x0][0x388] ;  /* 0x00007100ff0477ac */ /* 0x000e620008000800 */
[----:B------:R-:W-:Y:S01]  /*0170*/  IMAD R5, R3, 0x100, R0 ;  /* 0x0000010003057824 */ /* 0x000fe200078e0200 */
[----:B------:R-:W-:Y:S04]  /*0180*/  BSSY.RECONVERGENT B0, `(.L_x_1) ;  /* 0x0000019000007945 */ /* 0x000fe80003800200 */
[----:B-1----:R-:W-:-:S13]  /*0190*/  ISETP.GE.U32.AND P0, PT, R5, UR4, PT ;  /* 0x0000000405007c0c */ /* 0x002fda000bf06070 */
[----:B------:R-:W-:Y:S05]  /*01a0*/  @P0 BRA `(.L_x_2) ;  /* 0x0000000000580947 */ /* 0x000fea0003800000 */
[----:B------:R-:W1:Y:S02]  /*01b0*/  LDC.64 R34, c[0x0][0x380] ;  /* 0x0000e000ff227b82 */ /* 0x000e640000000a00 */
[----:B-1----:R-:W-:-:S05]  /*01c0*/  IMAD.WIDE.U32 R34, R5, 0x60, R34 ;  /* 0x0000006005227825 */ /* 0x002fca00078e0022 */
[----:B0-----:R-:W2:Y:S04]  /*01d0*/  LDG.E.U16 R25, desc[UR6][R34.64+0x8] ;  /* 0x0000080622197981 */ /* 0x001ea8000c1e1500 */
[----:B------:R-:W3:Y:S04]  /*01e0*/  LDG.E.64 R4, desc[UR6][R34.64+0x10] ;  /* 0x0000100622047981 */ /* 0x000ee8000c1e1b00 */
[----:B------:R-:W3:Y:S04]  /*01f0*/  LDG.E.64 R6, desc[UR6][R34.64+0x18] ;  /* 0x0000180622067981 */ /* 0x000ee8000c1e1b00 */
[----:B------:R-:W4:Y:S04]  /*0200*/  LDG.E.64 R8, desc[UR6][R34.64+0x20] ;  /* 0x0000200622087981 */ /* 0x000f28000c1e1b00 */
[----:B------:R-:W4:Y:S04]  /*0210*/  LDG.E.64 R10, desc[UR6][R34.64+0x28] ;  /* 0x00002806220a7981 */ /* 0x000f28000c1e1b00 */
[----:B------:R-:W5:Y:S04]  /*0220*/  LDG.E.64 R12, desc[UR6][R34.64+0x30] ;  /* 0x00003006220c7981 */ /* 0x000f68000c1e1b00 */
[----:B------:R-:W5:Y:S04]  /*0230*/  LDG.E.64 R14, desc[UR6][R34.64+0x38] ;  /* 0x00003806220e7981 */ /* 0x000f68000c1e1b00 */
[----:B------:R-:W5:Y:S04]  /*0240*/  LDG.E.64 R16, desc[UR6][R34.64+0x40] ;  /* 0x0000400622107981 */ /* 0x000f68000c1e1b00 */
[----:B------:R-:W5:Y:S04]  /*0250*/  LDG.E.64 R18, desc[UR6][R34.64+0x48] ;  /* 0x0000480622127981 */ /* 0x000f68000c1e1b00 */
[----:B------:R-:W5:Y:S04]  /*0260*/  LDG.E.64 R32, desc[UR6][R34.64] ;  /* 0x0000000622207981 */ /* 0x000f68000c1e1b00 */
[----:B------:R-:W5:Y:S04]  /*0270*/  LDG.E.64 R20, desc[UR6][R34.64+0x50] ;  /* 0x0000500622147981 */ /* 0x000f68000c1e1b00 */
[----:B------:R-:W5:Y:S01]  /*0280*/  LDG.E.64 R22, desc[UR6][R34.64+0x58] ;  /* 0x0000580622167981 */ /* 0x000f62000c1e1b00 */
[----:B--2---:R-:W-:-:S05]  /*0290*/  PRMT R25, R25, 0x7710, RZ ;  /* 0x0000771019197816 */ /* 0x004fca00000000ff */
[----:B------:R1:W-:Y:S04]  /*02a0*/  STS.U16 [R24+0x8], R25 ;  /* 0x0000081918007388 */ /* 0x0003e80000000400 */
[----:B---3--:R1:W-:Y:S04]  /*02b0*/  STS.128 [R24+0x10], R4 ;  /* 0x0000100418007388 */ /* 0x0083e80000000c00 */
[----:B----4-:R1:W-:Y:S04]  /*02c0*/  STS.128 [R24+0x20], R8 ;  /* 0x0000200818007388 */ /* 0x0103e80000000c00 */
[----:B-----5:R1:W-:Y:S04]  /*02d0*/  STS.128 [R24+0x30], R12 ;  /* 0x0000300c18007388 */ /* 0x0203e80000000c00 */
[----:B------:R1:W-:Y:S04]  /*02e0*/  STS.128 [R24+0x40], R16 ;  /* 0x0000401018007388 */ /* 0x0003e80000000c00 */
[----:B------:R1:W-:Y:S04]  /*02f0*/  STS.64 [R24], R32 ;  /* 0x0000002018007388 */ /* 0x0003e80000000a00 */
[----:B------:R1:W-:Y:S02]  /*0300*/  STS.128 [R24+0x50], R20 ;  /* 0x0000501418007388 */ /* 0x0003e40000000c00 */
.L_x_2:
[----:B0-----:R-:W-:Y:S05]  /*0310*/  BSYNC.RECONVERGENT B0 ;  /* 0x0000000000007941 */ /* 0x001fea0003800200 */
.L_x_1:
[----:B------:R-:W-:Y:S01]  /*0320*/  BAR.SYNC.DEFER_BLOCKING 0x0 ;  /* 0x0000000000007b1d */ /* 0x000fe20000010000 */
[----:B-1----:R-:W-:-:S05]  /*0330*/  IMAD.MOV.U32 R8, RZ, RZ, RZ ;  /* 0x000000ffff087224 */ /* 0x002fca00078e00ff */
[----:B------:R-:W0:Y:S02]  /*0340*/  LDCU UR4, c[0x0][0x388] ;  /* 0x00007100ff0477ac */ /* 0x000e240008000800 */
.L_x_27:
[----:B------:R-:W-:Y:S01]  /*0350*/  IMAD R9, R3, 0x100, R8 ;  /* 0x0000010003097824 */ /* 0x000fe200078e0208 */
[----:B------:R-:W-:Y:S04]  /*0360*/  BSSY.RECONVERGENT B0, `(.L_x_3) ;  /* 0x000004f000007945 */ /* 0x000fe80003800200 */
[----:B------:R-:W-:-:S04]  /*0370*/  ISETP.NE.AND P0, PT, R9, R2, PT ;  /* 0x000000020900720c */ /* 0x000fc80003f05270 */
[----:B0-----:R-:W-:-:S13]  /*0380*/  ISETP.GE.OR P0, PT, R9, UR4, !P0 ;  /* 0x0000000409007c0c */ /* 0x001fda000c706670 */
[----:B------:R-:W-:Y:S05]  /*0390*/  @P0 BRA `(.L_x_4) ;  /* 0x00000004002c0947 */ /* 0x000fea0003800000 */
[----:B------:R-:W0:Y:S02]  /*03a0*/  LDC.64 R18, c[0x0][0x380] ;  /* 0x0000e000ff127b82 */ /* 0x000e240000000a00 */
[----:B0-----:R-:W-:-:S05]  /*03b0*/  IMAD.WIDE R18, R2, 0x60, R18 ;  /* 0x0000006002127825 */ /* 0x001fca00078e0212 */
[----:B------:R-:W2:Y:S04]  /*03c0*/  LDG.E.64 R12, desc[UR6][R18.64+0x18] ;  /* 0x00001806120c7981 */ /* 0x000ea8000c1e1b00 */
[----:B------:R-:W3:Y:S04]  /*03d0*/  LDG.E.64 R16, desc[UR6][R18.64+0x10] ;  /* 0x0000100612107981 */ /* 0x000ee8000c1e1b00 */
[----:B------:R-:W4:Y:S04]  /*03e0*/  LDG.E.64 R14, desc[UR6][R18.64+0x20] ;  /* 0x00002006120e7981 */ /* 0x000f28000c1e1b00 */
[----:B------:R-:W5:Y:S01]  /*03f0*/  LDG.E.64 R22, desc[UR6][R18.64+0x58] ;  /* 0x0000580612167981 */ /* 0x000f62000c1e1b00 */
[----:B------:R-:W-:Y:S01]  /*0400*/  MOV R4, 0x400 ;  /* 0x0000040000047802 */ /* 0x000fe20000000f00 */
[----:B------:R-:W-:Y:S01]  /*0410*/  IMAD.MOV.U32 R20, RZ, RZ, 0x0 ;  /* 0x00000000ff147424 */ /* 0x000fe200078e00ff */
[----:B------:R-:W-:Y:S01]  /*0420*/  BSSY.RECONVERGENT B1, `(.L_x_5) ;  /* 0x0000026000017945 */ /* 0x000fe20003800200 */
[----:B------:R-:W0:Y:S01]  /*0430*/  S2R R5, SR_CgaCtaId ;  /* 0x0000000000057919 */ /* 0x000e220000008800 */
[----:B------:R-:W-:Y:S01]  /*0440*/  IMAD.MOV.U32 R21, RZ, RZ, 0x3fd80000 ;  /* 0x3fd80000ff157424 */ /* 0x000fe200078e00ff */
[----:B0-----:R-:W-:-:S05]  /*0450*/  LEA R5, R5, R4, 0x18 ;  /* 0x0000000405057211 */ /* 0x001fca00078ec0ff */
[----:B------:R-:W-:-:S05]  /*0460*/  IMAD R25, R8, 0x60, R5 ;  /* 0x0000006008197824 */ /* 0x000fca00078e0205 */
[----:B------:R-:W-:Y:S04]  /*0470*/  LDS.128 R4, [R25+0x10] ;  /* 0x0000100019047984 */ /* 0x000fe80000000c00 */
[----:B------:R-:W-:Y:S04]  /*0480*/  LDS.64 R10, [R25+0x20] ;  /* 0x00002000190a7984 */ /* 0x000fe80000000a00 */
[----:B------:R-:W0:Y:S02]  /*0490*/  LDS.64 R34, [R25+0x58] ;  /* 0x0000580019227984 */ /* 0x000e240000000a00 */
[----:B0-----:R-:W-:-:S02]  /*04a0*/  DMUL R34, R34, 6.6743000015634379452e-11 ;  /* 0x3dd2589f22227828 */ /* 0x001fc40000000000 */
[----:B--2---:R-:W-:Y:S02]  /*04b0*/  DADD R12, -R12, R6 ;  /* 0x000000000c0c7229 */ /* 0x004fe40000000106 */
[----:B---3--:R-:W-:-:S06]  /*04c0*/  DADD R16, R4, -R16 ;  /* 0x0000000004107229 */ /* 0x008fcc0000000810 */
[----:B------:R-:W-:Y:S02]  /*04d0*/  DMUL R4, R12, R12 ;  /* 0x0000000c0c047228 */ /* 0x000fe40000000000 */
[----:B----4-:R-:W-:Y:S02]  /*04e0*/  DADD R14, R10, -R14 ;  /* 0x000000000a0e7229 */ /* 0x010fe4000000080e */
[----:B-----5:R-:W-:-:S04]  /*04f0*/  DMUL R22, R34, R22 ;  /* 0x0000001622167228 */ /* 0x020fc80000000000 */
[----:B------:R-:W-:-:S08]  /*0500*/  DFMA R4, R16, R16, R4 ;  /* 0x000000101004722b */ /* 0x000fd00000000004 */
[----:B------:R-:W-:-:S06]  /*0510*/  DFMA R32, R14, R14, R4 ;  /* 0x0000000e0e20722b */ /* 0x000fcc0000000004 */
[----:B------:R-:W0:Y:S04]  /*0520*/  MUFU.RSQ64H R5, R33 ;  /* 0x0000002100057308 */ /* 0x000e280000001c00 */
[----:B------:R-:W-:-:S05]  /*0530*/  VIADD R4, R33, 0xfcb00000 ;  /* 0xfcb0000021047836 */ /* 0x000fca0000000000 */
[----:B------:R-:W-:Y:S01]  /*0540*/  ISETP.GE.U32.AND P0, PT, R4, 0x7ca00000, PT ;  /* 0x7ca000000400780c */ /* 0x000fe20003f06070 */
[----:B0-----:R-:W-:-:S08]  /*0550*/  DMUL R6, R4, R4 ;  /* 0x0000000404067228 */ /* 0x001fd00000000000 */
[----:B------:R-:W-:-:S08]  /*0560*/  DFMA R6, R32, -R6, 1 ;  /* 0x3ff000002006742b */ /* 0x000fd00000000806 */
[----:B------:R-:W-:Y:S02]  /*0570*/  DFMA R20, R6, R20, 0.5 ;  /* 0x3fe000000614742b */ /* 0x000fe40000000014 */
[----:B------:R-:W-:-:S08]  /*0580*/  DMUL R6, R4, R6 ;  /* 0x0000000604067228 */ /* 0x000fd00000000000 */
[----:B------:R-:W-:-:S08]  /*0590*/  DFMA R20, R20, R6, R4 ;  /* 0x000000061414722b */ /* 0x000fd00000000004 */
[----:B------:R-:W-:Y:S02]  /*05a0*/  DMUL R10, R32, R20 ;  /* 0x00000014200a7228 */ /* 0x000fe40000000000 */
[----:B------:R-:W-:Y:S01]  /*05b0*/  VIADD R19, R21, 0xfff00000 ;  /* 0xfff0000015137836 */ /* 0x000fe20000000000 */
[----:B------:R-:W-:-:S05]  /*05c0*/  MOV R18, R20 ;  /* 0x0000001400127202 */ /* 0x000fca0000000f00 */
[----:B------:R-:W-:-:S08]  /*05d0*/  DFMA R6, R10, -R10, R32 ;  /* 0x8000000a0a06722b */ /* 0x000fd00000000020 */
[----:B------:R-:W-:Y:S01]  /*05e0*/  DFMA R34, R6, R18, R10 ;  /* 0x000000120622722b */ /* 0x000fe2000000000a */
[----:B------:R-:W-:Y:S10]  /*05f0*/  @!P0 BRA `(.L_x_6) ;  /* 0x0000000000208947 */ /* 0x000ff40003800000 */
[----:B------:R-:W-:Y:S02]  /*0600*/  IMAD.MOV.U32 R5, RZ, RZ, R20 ;  /* 0x000000ffff057224 */ /* 0x000fe400078e0014 */
[----:B------:R-:W-:Y:S01]  /*0610*/  IMAD.MOV.U32 R18, RZ, RZ, R4 ;  /* 0x000000ffff127224 */ /* 0x000fe200078e0004 */
[----:B------:R-:W-:Y:S01]  /*0620*/  MOV R4, 0x660 ;  /* 0x0000066000047802 */ /* 0x000fe20000000f00 */
[----:B------:R-:W-:Y:S02]  /*0630*/  IMAD.MOV.U32 R20, RZ, RZ, R32 ;  /* 0x000000ffff147224 */ /* 0x000fe400078e0020 */
[----:B------:R-:W-:-:S07]  /*0640*/  IMAD.MOV.U32 R21, RZ, RZ, R33 ;  /* 0x000000ffff157224 */ /* 0x000fce00078e0021 */
[----:B------:R-:W-:Y:S05]  /*0650*/  CALL.REL.NOINC `($__internal_1_$__cuda_sm20_dsqrt_rn_f64_mediumpath_v1) ;  /* 0x0000001c00b47944 */ /* 0x000fea0003c00000 */
[----:B------:R-:W-:Y:S02]  /*0660*/  IMAD.MOV.U32 R34, RZ, RZ, R6 ;  /* 0x000000ffff227224 */ /* 0x000fe400078e0006 */
[----:B------:R-:W-:-:S07]  /*0670*/  IMAD.MOV.U32 R35, RZ, RZ, R5 ;  /* 0x000000ffff237224 */ /* 0x000fce00078e0005 */
.L_x_6:
[----:B------:R-:W-:Y:S05]  /*0680*/  BSYNC.RECONVERGENT B1 ;  /* 0x0000000000017941 */ /* 0x000fea0003800200 */
.L_x_5:
[----:B------:R-:W-:Y:S01]  /*0690*/  DMUL R6, R32, R34 ;  /* 0x0000002220067228 */ /* 0x000fe20000000000 */
[----:B------:R-:W-:Y:S01]  /*06a0*/  IMAD.MOV.U32 R4, RZ, RZ, 0x1 ;  /* 0x00000001ff047424 */ /* 0x000fe200078e00ff */
[----:B------:R-:W-:Y:S01]  /*06b0*/  FSETP.GEU.AND P1, PT, |R23|, 6.5827683646048100446e-37, PT ;  /* 0x036000001700780b */ /* 0x000fe20003f2e200 */
[----:B------:R-:W-:Y:S03]  /*06c0*/  BSSY.RECONVERGENT B1, `(.L_x_7) ;  /* 0x0000015000017945 */ /* 0x000fe60003800200 */
[----:B------:R-:W0:Y:S02]  /*06d0*/  MUFU.RCP64H R5, R7 ;  /* 0x0000000700057308 */ /* 0x000e240000001800 */
[----:B0-----:R-:W-:-:S08]  /*06e0*/  DFMA R10, -R6, R4, 1 ;  /* 0x3ff00000060a742b */ /* 0x001fd00000000104 */
[----:B------:R-:W-:-:S08]  /*06f0*/  DFMA R10, R10, R10, R10 ;  /* 0x0000000a0a0a722b */ /* 0x000fd0000000000a */
[----:B------:R-:W-:-:S08]  /*0700*/  DFMA R10, R4, R10, R4 ;  /* 0x0000000a040a722b */ /* 0x000fd00000000004 */
[----:B------:R-:W-:-:S08]  /*0710*/  DFMA R4, -R6, R10, 1 ;  /* 0x3ff000000604742b */ /* 0x000fd0000000010a */
[----:B------:R-:W-:-:S08]  /*0720*/  DFMA R4, R10, R4, R10 ;  /* 0x000000040a04722b */ /* 0x000fd0000000000a */
[----:B------:R-:W-:-:S08]  /*0730*/  DMUL R10, R22, R4 ;  /* 0x00000004160a7228 */ /* 0x000fd00000000000 */
[----:B------:R-:W-:-:S08]  /*0740*/  DFMA R18, -R6, R10, R22 ;  /* 0x0000000a0612722b */ /* 0x000fd00000000116 */
[----:B------:R-:W-:-:S10]  /*0750*/  DFMA R4, R4, R18, R10 ;  /* 0x000000120404722b */ /* 0x000fd4000000000a */
[----:B------:R-:W-:-:S05]  /*0760*/  FFMA R10, RZ, R7, R5 ;  /* 0x00000007ff0a7223 */ /* 0x000fca0000000005 */
[----:B------:R-:W-:-:S13]  /*0770*/  FSETP.GT.AND P0, PT, |R10|, 1.469367938527859385e-39, PT ;  /* 0x001000000a00780b */ /* 0x000fda0003f04200 */
[----:B------:R-:W-:Y:S05]  /*0780*/  @P0 BRA P1, `(.L_x_8) ;  /* 0x0000000000200947 */ /* 0x000fea0000800000 */
[----:B------:R-:W-:Y:S01]  /*0790*/  IMAD.MOV.U32 R10, RZ, RZ, R6 ;  /* 0x000000ffff0a7224 */ /* 0x000fe200078e0006 */
[----:B------:R-:W-:Y:S01]  /*07a0*/  MOV R5, R22 ;  /* 0x0000001600057202 */ /* 0x000fe20000000f00 */
[----:B------:R-:W-:Y:S01]  /*07b0*/  IMAD.MOV.U32 R4, RZ, RZ, R23 ;  /* 0x000000ffff047224 */ /* 0x000fe200078e0017 */
[----:B------:R-:W-:-:S07]  /*07c0*/  MOV R6, 0x7e0 ;  /* 0x000007e000067802 */ /* 0x000fce0000000f00 */
[----:B------:R-:W-:Y:S05]  /*07d0*/  CALL.REL.NOINC `($__internal_0_$__cuda_sm20_div_rn_f64_full) ;  /* 0x0000001400c07944 */ /* 0x000fea0003c00000 */
[----:B------:R-:W-:-:S04]  /*07e0*/  LOP3.LUT R5, R5, R4, RZ, 0x3c, !PT ;  /* 0x0000000405057212 */ /* 0x000fc800078e3cff */
[----:B------:R-:W-:-:S04]  /*07f0*/  LOP3.LUT R4, R5, R4, RZ, 0x3c, !PT ;  /* 0x0000000405047212 */ /* 0x000fc800078e3cff */
[----:B------:R-:W-:-:S07]  /*0800*/  LOP3.LUT R5, R5, R4, RZ, 0x3c, !PT ;  /* 0x0000000405057212 */ /* 0x000fce00078e3cff */
.L_x_8:
[----:B------:R-:W-:Y:S05]  /*0810*/  BSYNC.RECONVERGENT B1 ;  /* 0x0000000000017941 */ /* 0x000fea0003800200 */
.L_x_7:
[-C--:B------:R-:W-:Y:S02]  /*0820*/  DFMA R30, R16, R4.reuse, R30 ;  /* 0x00000004101e722b */ /* 0x080fe4000000001e */
[-C--:B------:R-:W-:Y:S02]  /*0830*/  DFMA R28, R12, R4.reuse, R28 ;  /* 0x000000040c1c722b */ /* 0x080fe4000000001c */
[----:B------:R-:W-:-:S11]  /*0840*/  DFMA R26, R14, R4, R26 ;  /* 0x000000040e1a722b */ /* 0x000fd6000000001a */
.L_x_4:
[----:B------:R-:W-:Y:S05]  /*0850*/  BSYNC.RECONVERGENT B0 ;  /* 0x0000000000007941 */ /* 0x000fea0003800200 */
.L_x_3:
[----:B------:R-:W-:Y:S01]  /*0860*/  VIADD R5, R9, 0x1 ;  /* 0x0000000109057836 */ /* 0x000fe20000000000 */
[----:B------:R-:W-:Y:S04]  /*0870*/  BSSY.RECONVERGENT B0, `(.L_x_9) ;  /* 0x000004f000007945 */ /* 0x000fe80003800200 */
[----:B------:R-:W-:-:S04]  /*0880*/  ISETP.NE.AND P0, PT, R5, R2, PT ;  /* 0x000000020500720c */ /* 0x000fc80003f05270 */
[----:B------:R-:W-:-:S13]  /*0890*/  ISETP.GE.OR P0, PT, R5, UR4, !P0 ;  /* 0x0000000405007c0c */ /* 0x000fda000c706670 */
        /* <DEDUP_REMOVED lines=47> */
.L_x_12:
[----:B------:R-:W-:Y:S05]  /*0b90*/  BSYNC.RECONVERGENT B1 ;  /* 0x0000000000017941 */ /* 0x000fea0003800200 */
.L_x_11:
        /* <DEDUP_REMOVED lines=24> */
.L_x_14:
[----:B------:R-:W-:Y:S05]  /*0d20*/  BSYNC.RECONVERGENT B1 ;  /* 0x0000000000017941 */ /* 0x000fea0003800200 */
.L_x_13:
[-C--:B------:R-:W-:Y:S02]  /*0d30*/  DFMA R30, R14, R4.reuse, R30 ;  /* 0x000000040e1e722b */ /* 0x080fe4000000001e */
[-C--:B------:R-:W-:Y:S02]  /*0d40*/  DFMA R28, R12, R4.reuse, R28 ;  /* 0x000000040c1c722b */ /* 0x080fe4000000001c */
[----:B------:R-:W-:-:S11]  /*0d50*/  DFMA R26, R16, R4, R26 ;  /* 0x00000004101a722b */ /* 0x000fd6000000001a */
.L_x_10:
[----:B------:R-:W-:Y:S05]  /*0d60*/  BSYNC.RECONVERGENT B0 ;  /* 0x0000000000007941 */ /* 0x000fea0003800200 */
.L_x_9:
        /* <DEDUP_REMOVED lines=51> */
.L_x_18:
[----:B------:R-:W-:Y:S05]  /*10a0*/  BSYNC.RECONVERGENT B1 ;  /* 0x0000000000017941 */ /* 0x000fea0003800200 */
.L_x_17:
        /* <DEDUP_REMOVED lines=24> */
.L_x_20:
[----:B------:R-:W-:Y:S05]  /*1230*/  BSYNC.RECONVERGENT B1 ;  /* 0x0000000000017941 */ /* 0x000fea0003800200 */
.L_x_19:
[-C--:B------:R-:W-:Y:S02]  /*1240*/  DFMA R30, R14, R4.reuse, R30 ;  /* 0x000000040e1e722b */ /* 0x080fe4000000001e */
[-C--:B------:R-:W-:Y:S02]  /*1250*/  DFMA R28, R12, R4.reuse, R28 ;  /* 0x000000040c1c722b */ /* 0x080fe4000000001c */
[----:B------:R-:W-:-:S11]  /*1260*/  DFMA R26, R16, R4, R26 ;  /* 0x00000004101a722b */ /* 0x000fd6000000001a */
.L_x_16:
[----:B------:R-:W-:Y:S05]  /*1270*/  BSYNC.RECONVERGENT B0 ;  /* 0x0000000000007941 */ /* 0x000fea0003800200 */
.L_x_15:
        /* <DEDUP_REMOVED lines=51> */
.L_x_24:
[----:B------:R-:W-:Y:S05]  /*15b0*/  BSYNC.RECONVERGENT B1 ;  /* 0x0000000000017941 */ /* 0x000fea0003800200 */
.L_x_23:
        /* <DEDUP_REMOVED lines=24> */
.L_x_26:
[----:B------:R-:W-:Y:S05]  /*1740*/  BSYNC.RECONVERGENT B1 ;  /* 0x0000000000017941 */ /* 0x000fea0003800200 */
.L_x_25:
[-C--:B------:R-:W-:Y:S02]  /*1750*/  DFMA R30, R16, R4.reuse, R30 ;  /* 0x00000004101e722b */ /* 0x080fe4000000001e */
[-C--:B------:R-:W-:Y:S02]  /*1760*/  DFMA R28, R12, R4.reuse, R28 ;  /* 0x000000040c1c722b */ /* 0x080fe4000000001c */
[----:B------:R-:W-:-:S11]  /*1770*/  DFMA R26, R14, R4, R26 ;  /* 0x000000040e1a722b */ /* 0x000fd6000000001a */
.L_x_22:
[----:B------:R-:W-:Y:S05]  /*1780*/  BSYNC.RECONVERGENT B0 ;  /* 0x0000000000007941 */ /* 0x000fea0003800200 */
.L_x_21:
[----:B------:R-:W-:-:S05]  /*1790*/  VIADD R8, R8, 0x4 ;  /* 0x0000000408087836 */ /* 0x000fca0000000000 */
[----:B------:R-:W-:-:S13]  /*17a0*/  ISETP.NE.AND P0, PT, R8, 0x100, PT ;  /* 0x000001000800780c */ /* 0x000fda0003f05270 */
[----:B------:R-:W-:Y:S05]  /*17b0*/  @P0 BRA `(.L_x_27) ;  /* 0xffffffe800e40947 */ /* 0x000fea000383ffff */
[----:B------:R-:W0:Y:S01]  /*17c0*/  LDCU UR4, c[0x0][0x388] ;  /* 0x00007100ff0477ac */ /* 0x000e220008000800 */
[----:B------:R-:W-:Y:S01]  /*17d0*/  VIADD R3, R3, 0x1 ;  /* 0x0000000103037836 */ /* 0x000fe20000000000 */
[----:B0-----:R-:W-:-:S04]  /*17e0*/  UIADD3 UR4, UPT, UPT, UR4, 0xff, URZ ;  /* 0x000000ff04047890 */ /* 0x001fc8000fffe0ff */
[----:B------:R-:W-:Y:S01]  /*17f0*/  USHF.R.U32.HI UR4, URZ, 0x8, UR4 ;  /* 0x00000008ff047899 */ /* 0x000fe20008011604 */
[----:B------:R-:W-:Y:S05]  /*1800*/  BAR.SYNC.DEFER_BLOCKING 0x0 ;  /* 0x0000000000007b1d */ /* 0x000fea0000010000 */
[----:B------:R-:W-:-:S13]  /*1810*/  ISETP.NE.AND P0, PT, R3, UR4, PT ;  /* 0x0000000403007c0c */ /* 0x000fda000bf05270 */
[----:B------:R-:W-:Y:S05]  /*1820*/  @P0 BRA `(.L_x_28) ;  /* 0xffffffe8004c0947 */ /* 0x000fea000383ffff */
.L_x_0:
[----:B------:R-:W1:Y:S01]  /*1830*/  S2R R3, SR_CTAID.X ;  /* 0x0000000000037919 */ /* 0x000e620000002500 */
[----:B------:R-:W2:Y:S01]  /*1840*/  LDC.64 R8, c[0x0][0x380] ;  /* 0x0000e000ff087b82 */ /* 0x000ea20000000a00 */
[----:B------:R-:W1:Y:S01]  /*1850*/  LDCU UR4, c[0x0][0x360] ;  /* 0x00006c00ff0477ac */ /* 0x000e620008000800 */
[----:B------:R-:W1:Y:S02]  /*1860*/  S2R R0, SR_TID.X ;  /* 0x0000000000007919 */ /* 0x000e640000002100 */
[----:B-1----:R-:W-:Y:S01]  /*1870*/  IMAD R3, R3, UR4, R0 ;  /* 0x0000000403037c24 */ /* 0x002fe2000f8e0200 */
[----:B------:R-:W1:Y:S03]  /*1880*/  LDCU.64 UR4, c[0x0][0x390] ;  /* 0x00007200ff0477ac */ /* 0x000e660008000a00 */
[----:B--2---:R-:W-:-:S05]  /*1890*/  IMAD.WIDE R8, R3, 0x60, R8 ;  /* 0x0000006003087825 */ /* 0x004fca00078e0208 */
[----:B0-----:R-:W2:Y:S04]  /*18a0*/  LDG.E.64 R2, desc[UR6][R8.64+0x58] ;  /* 0x0000580608027981 */ /* 0x001ea8000c1e1b00 */
[----:B------:R-:W1:Y:S04]  /*18b0*/  LDG.E.64 R24, desc[UR6][R8.64+0x28] ;  /* 0x0000280608187981 */ /* 0x000e68000c1e1b00 */
[----:B------:R-:W1:Y:S04]  /*18c0*/  LDG.E.64 R20, desc[UR6][R8.64+0x10] ;  /* 0x0000100608147981 */ /* 0x000e68000c1e1b00 */
[----:B------:R-:W3:Y:S04]  /*18d0*/  LDG.E.64 R32, desc[UR6][R8.64+0x40] ;  /* 0x0000400608207981 */ /* 0x000ee8000c1e1b00 */
[----:B------:R-:W4:Y:S04]  /*18e0*/  LDG.E.64 R4, desc[UR6][R8.64+0x30] ;  /* 0x0000300608047981 */ /* 0x000f28000c1e1b00 */
[----:B------:R-:W4:Y:S04]  /*18f0*/  LDG.E.64 R22, desc[UR6][R8.64+0x18] ;  /* 0x0000180608167981 */ /* 0x000f28000c1e1b00 */
[----:B------:R-:W5:Y:S04]  /*1900*/  LDG.E.64 R6, desc[UR6][R8.64+0x48] ;  /* 0x0000480608067981 */ /* 0x000f68000c1e1b00 */
[----:B------:R-:W5:Y:S04]  /*1910*/  LDG.E.64 R10, desc[UR6][R8.64+0x38] ;  /* 0x00003806080a7981 */ /* 0x000f68000c1e1b00 */
[----:B------:R-:W5:Y:S04]  /*1920*/  LDG.E.64 R12, desc[UR6][R8.64+0x20] ;  /* 0x00002006080c7981 */ /* 0x000f68000c1e1b00 */
[----:B------:R-:W5:Y:S01]  /*1930*/  LDG.E.64 R14, desc[UR6][R8.64+0x50] ;  /* 0x00005006080e7981 */ /* 0x000f62000c1e1b00 */
[----:B------:R-:W-:Y:S01]  /*1940*/  IMAD.MOV.U32 R16, RZ, RZ, 0x1 ;  /* 0x00000001ff107424 */ /* 0x000fe200078e00ff */
[----:B------:R-:W-:Y:S01]  /*1950*/  FSETP.GEU.AND P1, PT, |R31|, 6.5827683646048100446e-37, PT ;  /* 0x036000001f00780b */ /* 0x000fe20003f2e200 */
[----:B------:R-:W-:Y:S01]  /*1960*/  BSSY.RECONVERGENT B0, `(.L_x_29) ;  /* 0x0000022000007945 */ /* 0x000fe20003800200 */
[----:B--2---:R-:W0:Y:S01]  /*1970*/  MUFU.RCP64H R17, R3 ;  /* 0x0000000300117308 */ /* 0x004e220000001800 */
[----:B-1----:R-:W-:-:S02]  /*1980*/  DFMA R20, R24, UR4, R20 ;  /* 0x0000000418147c2b */ /* 0x002fc40008000014 */
[----:B---3--:R-:W-:-:S05]  /*1990*/  DFMA R24, R32, UR4, R24 ;  /* 0x0000000420187c2b */ /* 0x008fca0008000018 */
[----:B------:R1:W-:Y:S01]  /*19a0*/  STG.E.64 desc[UR6][R8.64+0x10], R20 ;  /* 0x0000101408007986 */ /* 0x0003e2000c101b06 */
[----:B0-----:R-:W-:-:S03]  /*19b0*/  DFMA R18, -R2, R16, 1 ;  /* 0x3ff000000212742b */ /* 0x001fc60000000110 */
[----:B------:R1:W-:Y:S01]  /*19c0*/  STG.E.64 desc[UR6][R8.64+0x28], R24 ;  /* 0x0000281808007986 */ /* 0x0003e2000c101b06 */
[----:B----4-:R-:W-:Y:S02]  /*19d0*/  DFMA R22, R4, UR4, R22 ;  /* 0x0000000404167c2b */ /* 0x010fe40008000016 */
[----:B-----5:R-:W-:Y:S02]  /*19e0*/  DFMA R6, R6, UR4, R4 ;  /* 0x0000000406067c2b */ /* 0x020fe40008000004 */
[----:B------:R-:W-:-:S03]  /*19f0*/  DFMA R18, R18, R18, R18 ;  /* 0x000000121212722b */ /* 0x000fc60000000012 */
[----:B------:R1:W-:Y:S04]  /*1a00*/  STG.E.64 desc[UR6][R8.64+0x18], R22 ;  /* 0x0000181608007986 */ /* 0x0003e8000c101b06 */
[----:B------:R1:W-:Y:S01]  /*1a10*/  STG.E.64 desc[UR6][R8.64+0x30], R6 ;  /* 0x0000300608007986 */ /* 0x0003e2000c101b06 */
[----:B------:R-:W-:Y:S02]  /*1a20*/  DFMA R12, R10, UR4, R12 ;  /* 0x000000040a0c7c2b */ /* 0x000fe4000800000c */
[----:B------:R-:W-:Y:S02]  /*1a30*/  DFMA R16, R16, R18, R16 ;  /* 0x000000121010722b */ /* 0x000fe40000000010 */
[----:B------:R-:W-:-:S03]  /*1a40*/  DFMA R14, R14, UR4, R10 ;  /* 0x000000040e0e7c2b */ /* 0x000fc6000800000a */
[----:B------:R1:W-:Y:S03]  /*1a50*/  STG.E.64 desc[UR6][R8.64+0x20], R12 ;  /* 0x0000200c08007986 */ /* 0x0003e6000c101b06 */
[----:B------:R-:W-:Y:S01]  /*1a60*/  DFMA R18, -R2, R16, 1 ;  /* 0x3ff000000212742b */ /* 0x000fe20000000110 */
[----:B------:R1:W-:Y:S07]  /*1a70*/  STG.E.64 desc[UR6][R8.64+0x38], R14 ;  /* 0x0000380e08007986 */ /* 0x0003ee000c101b06 */
[----:B------:R-:W-:-:S08]  /*1a80*/  DFMA R16, R16, R18, R16 ;  /* 0x000000121010722b */ /* 0x000fd00000000010 */
[----:B------:R-:W-:-:S08]  /*1a90*/  DMUL R18, R16, R30 ;  /* 0x0000001e10127228 */ /* 0x000fd00000000000 */
[----:B------:R-:W-:-:S08]  /*1aa0*/  DFMA R32, -R2, R18, R30 ;  /* 0x000000120220722b */ /* 0x000fd0000000011e */
[----:B------:R-:W-:-:S10]  /*1ab0*/  DFMA R4, R16, R32, R18 ;  /* 0x000000201004722b */ /* 0x000fd40000000012 */
[----:B------:R-:W-:-:S05]  /*1ac0*/  FFMA R0, RZ, R3, R5 ;  /* 0x00000003ff007223 */ /* 0x000fca0000000005 */
[----:B------:R-:W-:-:S13]  /*1ad0*/  FSETP.GT.AND P0, PT, |R0|, 1.469367938527859385e-39, PT ;  /* 0x001000000000780b */ /* 0x000fda0003f04200 */
[----:B-1----:R-:W-:Y:S05]  /*1ae0*/  @P0 BRA P1, `(.L_x_30) ;  /* 0x0000000000240947 */ /* 0x002fea0000800000 */
[----:B------:R-:W-:Y:S01]  /*1af0*/  IMAD.MOV.U32 R5, RZ, RZ, R30 ;  /* 0x000000ffff057224 */ /* 0x000fe200078e001e */
[----:B------:R-:W-:Y:S01]  /*1b00*/  MOV R10, R2 ;  /* 0x00000002000a7202 */ /* 0x000fe20000000f00 */
[----:B------:R-:W-:Y:S01]  /*1b10*/  IMAD.MOV.U32 R4, RZ, RZ, R31 ;  /* 0x000000ffff047224 */ /* 0x000fe200078e001f */
[----:B------:R-:W-:Y:S01]  /*1b20*/  MOV R6, 0x1b50 ;  /* 0x00001b5000067802 */ /* 0x000fe20000000f00 */
[----:B------:R-:W-:-:S07]  /*1b30*/  IMAD.MOV.U32 R7, RZ, RZ, R3 ;  /* 0x000000ffff077224 */ /* 0x000fce00078e0003 */
[----:B------:R-:W-:Y:S05]  /*1b40*/  CALL.REL.NOINC `($__internal_0_$__cuda_sm20_div_rn_f64_full) ;  /* 0x0000000000e47944 */ /* 0x000fea0003c00000 */
[----:B------:R-:W-:-:S04]  /*1b50*/  LOP3.LUT R5, R5, R4, RZ, 0x3c, !PT ;  /* 0x0000000405057212 */ /* 0x000fc800078e3cff */
[----:B------:R-:W-:-:S04]  /*1b60*/  LOP3.LUT R4, R5, R4, RZ, 0x3c, !PT ;  /* 0x0000000405047212 */ /* 0x000fc800078e3cff */
[----:B------:R-:W-:-:S07]  /*1b70*/  LOP3.LUT R5, R5, R4, RZ, 0x3c, !PT ;  /* 0x0000000405057212 */ /* 0x000fce00078e3cff */
.L_x_30:
[----:B------:R-:W-:Y:S05]  /*1b80*/  BSYNC.RECONVERGENT B0 ;  /* 0x0000000000007941 */ /* 0x000fea0003800200 */
.L_x_29:
[----:B------:R-:W0:Y:S01]  /*1b90*/  MUFU.RCP64H R7, R3 ;  /* 0x0000000300077308 */ /* 0x000e220000001800 */
[----:B------:R-:W-:Y:S01]  /*1ba0*/  IMAD.MOV.U32 R6, RZ, RZ, 0x1 ;  /* 0x00000001ff067424 */ /* 0x000fe200078e00ff */
[----:B------:R1:W-:Y:S01]  /*1bb0*/  STG.E.64 desc[UR6][R8.64+0x40], R4 ;  /* 0x0000400408007986 */ /* 0x0003e2000c101b06 */
[----:B------:R-:W-:Y:S01]  /*1bc0*/  FSETP.GEU.AND P1, PT, |R29|, 6.5827683646048100446e-37, PT ;  /* 0x036000001d00780b */ /* 0x000fe20003f2e200 */
[----:B------:R-:W-:Y:S03]  /*1bd0*/  BSSY.RECONVERGENT B0, `(.L_x_31) ;  /* 0x0000014000007945 */ /* 0x000fe60003800200 */
        /* <DEDUP_REMOVED lines=12> */
[----:B------:R-:W-:Y:S01]  /*1ca0*/  MOV R6, 0x1cf0 ;  /* 0x00001cf000067802 */ /* 0x000fe20000000f00 */
[----:B------:R-:W-:Y:S02]  /*1cb0*/  IMAD.MOV.U32 R4, RZ, RZ, R29 ;  /* 0x000000ffff047224 */ /* 0x000fe400078e001d */
[----:B------:R-:W-:Y:S02]  /*1cc0*/  IMAD.MOV.U32 R10, RZ, RZ, R2 ;  /* 0x000000ffff0a7224 */ /* 0x000fe400078e0002 */
[----:B------:R-:W-:-:S07]  /*1cd0*/  IMAD.MOV.U32 R7, RZ, RZ, R3 ;  /* 0x000000ffff077224 */ /* 0x000fce00078e0003 */
[----:B------:R-:W-:Y:S05]  /*1ce0*/  CALL.REL.NOINC `($__internal_0_$__cuda_sm20_div_rn_f64_full) ;  /* 0x00000000007c7944 */ /* 0x000fea0003c00000 */
[----:B------:R-:W-:Y:S01]  /*1cf0*/  IMAD.MOV.U32 R6, RZ, RZ, R5 ;  /* 0x000000ffff067224 */ /* 0x000fe200078e0005 */
[----:B------:R-:W-:-:S07]  /*1d00*/  MOV R7, R4 ;  /* 0x0000000400077202 */ /* 0x000fce0000000f00 */
.L_x_32:
[----:B------:R-:W-:Y:S05]  /*1d10*/  BSYNC.RECONVERGENT B0 ;  /* 0x0000000000007941 */ /* 0x000fea0003800200 */
.L_x_31:
        /* <DEDUP_REMOVED lines=22> */
[----:B------:R-:W-:-:S04]  /*1e80*/  LOP3.LUT R5, R5, R4, RZ, 0x3c, !PT ;  /* 0x0000000405057212 */ /* 0x000fc800078e3cff */
[----:B------:R-:W-:-:S04]  /*1e90*/  LOP3.LUT R4, R5, R4, RZ, 0x3c, !PT ;  /* 0x0000000405047212 */ /* 0x000fc800078e3cff */
[----:B------:R-:W-:-:S07]  /*1ea0*/  LOP3.LUT R5, R5, R4, RZ, 0x3c, !PT ;  /* 0x0000000405057212 */ /* 0x000fce00078e3cff */
.L_x_34:
[----:B------:R-:W-:Y:S05]  /*1eb0*/  BSYNC.RECONVERGENT B0 ;  /* 0x0000000000007941 */ /* 0x000fea0003800200 */
.L_x_33:
[----:B------:R-:W-:Y:S01]  /*1ec0*/  STG.E.64 desc[UR6][R8.64+0x50], R4 ;  /* 0x0000500408007986 */ /* 0x000fe2000c101b06 */
[----:B------:R-:W-:Y:S05]  /*1ed0*/  EXIT ;  /* 0x000000000000794d */ /* 0x000fea0003800000 */
        .weak           $__internal_0_$__cuda_sm20_div_rn_f64_full
        .type           $__internal_0_$__cuda_sm20_div_rn_f64_full,@function
        .size           $__internal_0_$__cuda_sm20_div_rn_f64_full,($__internal_1_$__cuda_sm20_dsqrt_rn_f64_mediumpath_v1 - $__internal_0_$__cuda_sm20_div_rn_f64_full)
$__internal_0_$__cuda_sm20_div_rn_f64_full:
[----:B------:R-:W-:Y:S01]  /*1ee0*/  IMAD.MOV.U32 R23, RZ, RZ, R4 ;  /* 0x000000ffff177224 */ /* 0x000fe200078e0004 */
[C---:B------:R-:W-:Y:S01]  /*1ef0*/  FSETP.GEU.AND P0, PT, |R7|.reuse, 1.469367938527859385e-39, PT ;  /* 0x001000000700780b */ /* 0x040fe20003f0e200 */
[----:B------:R-:W-:Y:S01]  /*1f00*/  IMAD.MOV.U32 R19, RZ, RZ, R7 ;  /* 0x000000ffff137224 */ /* 0x000fe200078e0007 */
[----:B------:R-:W-:Y:S01]  /*1f10*/  LOP3.LUT R20, R7, 0x800fffff, RZ, 0xc0, !PT ;  /* 0x800fffff07147812 */ /* 0x000fe200078ec0ff */
[----:B------:R-:W-:Y:S01]  /*1f20*/  IMAD.MOV.U32 R22, RZ, RZ, R5 ;  /* 0x000000ffff167224 */ /* 0x000fe200078e0005 */
[C---:B------:R-:W-:Y:S01]  /*1f30*/  FSETP.GEU.AND P2, PT, |R23|.reuse, 1.469367938527859385e-39, PT ;  /* 0x001000001700780b */ /* 0x040fe20003f4e200 */
[----:B------:R-:W-:Y:S01]  /*1f40*/  IMAD.MOV.U32 R32, RZ, RZ, 0x1 ;  /* 0x00000001ff207424 */ /* 0x000fe200078e00ff */
[----:B------:R-:W-:Y:S01]  /*1f50*/  MOV R18, R10 ;  /* 0x0000000a00127202 */ /* 0x000fe20000000f00 */
[----:B------:R-:W-:Y:S01]  /*1f60*/  IMAD.MOV.U32 R34, RZ, RZ, R22 ;  /* 0x000000ffff227224 */ /* 0x000fe200078e0016 */
[----:B------:R-:W-:Y:S01]  /*1f70*/  LOP3.LUT R5, R23, 0x7ff00000, RZ, 0xc0, !PT ;  /* 0x7ff0000017057812 */ /* 0x000fe200078ec0ff */
[----:B------:R-:W-:Y:S01]  /*1f80*/  BSSY.RECONVERGENT B2, `(.L_x_35) ;  /* 0x0000056000027945 */ /* 0x000fe20003800200 */
[----:B------:R-:W-:Y:S01]  /*1f90*/  LOP3.LUT R21, R20, 0x3ff00000, RZ, 0xfc, !PT ;  /* 0x3ff0000014157812 */ /* 0x000fe200078efcff */
[----:B------:R-:W-:Y:S01]  /*1fa0*/  IMAD.MOV.U32 R20, RZ, RZ, R10 ;  /* 0x000000ffff147224 */ /* 0x000fe200078e000a */
[----:B------:R-:W-:Y:S01]  /*1fb0*/  LOP3.LUT R7, R7, 0x7ff00000, RZ, 0xc0, !PT ;  /* 0x7ff0000007077812 */ /* 0x000fe200078ec0ff */
[----:B------:R-:W-:-:S03]  /*1fc0*/  @!P0 DMUL R20, R18, 8.98846567431157953865e+307 ;  /* 0x7fe0000012148828 */ /* 0x000fc60000000000 */
[----:B------:R-:W-:Y:S02]  /*1fd0*/  ISETP.GE.U32.AND P1, PT, R5, R7, PT ;  /* 0x000000070500720c */ /* 0x000fe40003f26070 */
[----:B------:R-:W-:Y:S01]  /*1fe0*/  @!P2 LOP3.LUT R4, R19, 0x7ff00000, RZ, 0xc0, !PT ;  /* 0x7ff000001304a812 */ /* 0x000fe200078ec0ff */
[----:B------:R-:W0:Y:S03]  /*1ff0*/  MUFU.RCP64H R33, R21 ;  /* 0x0000001500217308 */ /* 0x000e260000001800 */
[----:B------:R-:W-:Y:S01]  /*2000*/  @!P2 ISETP.GE.U32.AND P3, PT, R5, R4, PT ;  /* 0x000000040500a20c */ /* 0x000fe20003f66070 */
[----:B------:R-:W-:Y:S01]  /*2010*/  IMAD.MOV.U32 R4, RZ, RZ, 0x1ca00000 ;  /* 0x1ca00000ff047424 */ /* 0x000fe200078e00ff */
[----:B------:R-:W-:-:S04]  /*2020*/  @!P0 LOP3.LUT R7, R21, 0x7ff00000, RZ, 0xc0, !PT ;  /* 0x7ff0000015078812 */ /* 0x000fc800078ec0ff */
[C---:B------:R-:W-:Y:S02]  /*2030*/  @!P2 SEL R10, R4.reuse, 0x63400000, !P3 ;  /* 0x63400000040aa807 */ /* 0x040fe40005800000 */
[----:B------:R-:W-:Y:S02]  /*2040*/  SEL R11, R4, 0x63400000, !P1 ;  /* 0x63400000040b7807 */ /* 0x000fe40004800000 */
[--C-:B------:R-:W-:Y:S02]  /*2050*/  @!P2 LOP3.LUT R10, R10, 0x80000000, R23.reuse, 0xf8, !PT ;  /* 0x800000000a0aa812 */ /* 0x100fe400078ef817 */
[----:B------:R-:W-:Y:S02]  /*2060*/  LOP3.LUT R35, R11, 0x800fffff, R23, 0xf8, !PT ;  /* 0x800fffff0b237812 */ /* 0x000fe400078ef817 */
[----:B------:R-:W-:Y:S01]  /*2070*/  @!P2 LOP3.LUT R11, R10, 0x100000, RZ, 0xfc, !PT ;  /* 0x001000000a0ba812 */ /* 0x000fe200078efcff */
[----:B------:R-:W-:-:S06]  /*2080*/  @!P2 IMAD.MOV.U32 R10, RZ, RZ, RZ ;  /* 0x000000ffff0aa224 */ /* 0x000fcc00078e00ff */
[----:B------:R-:W-:Y:S02]  /*2090*/  @!P2 DFMA R34, R34, 2, -R10 ;  /* 0x400000002222a82b */ /* 0x000fe4000000080a */
[----:B0-----:R-:W-:-:S08]  /*20a0*/  DFMA R10, R32, -R20, 1 ;  /* 0x3ff00000200a742b */ /* 0x001fd00000000814 */
[----:B------:R-:W-:-:S08]  /*20b0*/  DFMA R10, R10, R10, R10 ;  /* 0x0000000a0a0a722b */ /* 0x000fd0000000000a */
[----:B------:R-:W-:-:S08]  /*20c0*/  DFMA R32, R32, R10, R32 ;  /* 0x0000000a2020722b */ /* 0x000fd00000000020 */
[----:B------:R-:W-:-:S08]  /*20d0*/  DFMA R36, R32, -R20, 1 ;  /* 0x3ff000002024742b */ /* 0x000fd00000000814 */
[----:B------:R-:W-:-:S08]  /*20e0*/  DFMA R36, R32, R36, R32 ;  /* 0x000000242024722b */ /* 0x000fd00000000020 */
[----:B------:R-:W-:-:S08]  /*20f0*/  DMUL R10, R36, R34 ;  /* 0x00000022240a7228 */ /* 0x000fd00000000000 */
[----:B------:R-:W-:-:S08]  /*2100*/  DFMA R32, R10, -R20, R34 ;  /* 0x800000140a20722b */ /* 0x000fd00000000022 */
[----:B------:R-:W-:Y:S01]  /*2110*/  DFMA R32, R36, R32, R10 ;  /* 0x000000202420722b */ /* 0x000fe2000000000a */
[----:B------:R-:W-:Y:S01]  /*2120*/  IMAD.MOV.U32 R10, RZ, RZ, R5 ;  /* 0x000000ffff0a7224 */ /* 0x000fe200078e0005 */
[----:B------:R-:W-:-:S04]  /*2130*/  @!P2 LOP3.LUT R10, R35, 0x7ff00000, RZ, 0xc0, !PT ;  /* 0x7ff00000230aa812 */ /* 0x000fc800078ec0ff */
[----:B------:R-:W-:-:S04]  /*2140*/  IADD3 R11, PT, PT, R10, -0x1, RZ ;  /* 0xffffffff0a0b7810 */ /* 0x000fc80007ffe0ff */
[----:B------:R-:W-:Y:S01]  /*2150*/  ISETP.GT.U32.AND P0, PT, R11, 0x7feffffe, PT ;  /* 0x7feffffe0b00780c */ /* 0x000fe20003f04070 */
[----:B------:R-:W-:-:S05]  /*2160*/  VIADD R11, R7, 0xffffffff ;  /* 0xffffffff070b7836 */ /* 0x000fca0000000000 */
[----:B------:R-:W-:-:S13]  /*2170*/  ISETP.GT.U32.OR P0, PT, R11, 0x7feffffe, P0 ;  /* 0x7feffffe0b00780c */ /* 0x000fda0000704470 */
[----:B------:R-:W-:Y:S05]  /*2180*/  @P0 BRA `(.L_x_36) ;  /* 0x0000000000740947 */ /* 0x000fea0003800000 */
[----:B------:R-:W-:-:S04]  /*2190*/  LOP3.LUT R7, R19, 0x7ff00000, RZ, 0xc0, !PT ;  /* 0x7ff0000013077812 */ /* 0x000fc800078ec0ff */
[CC--:B------:R-:W-:Y:S02]  /*21a0*/  VIADDMNMX R10, R5.reuse, -R7.reuse, 0xb9600000, !PT ;  /* 0xb9600000050a7446 */ /* 0x0c0fe40007800907 */
[----:B------:R-:W-:Y:S02]  /*21b0*/  ISETP.GE.U32.AND P0, PT, R5, R7, PT ;  /* 0x000000070500720c */ /* 0x000fe40003f06070 */
[----:B------:R-:W-:Y:S02]  /*21c0*/  VIMNMX R10, PT, PT, R10, 0x46a00000, PT ;  /* 0x46a000000a0a7848 */ /* 0x000fe40003fe0100 */
[----:B------:R-:W-:-:S05]  /*21d0*/  SEL R4, R4, 0x63400000, !P0 ;  /* 0x6340000004047807 */ /* 0x000fca0004000000 */
[----:B------:R-:W-:Y:S02]  /*21e0*/  IMAD.IADD R4, R10, 0x1, -R4 ;  /* 0x000000010a047824 */ /* 0x000fe400078e0a04 */
[----:B------:R-:W-:Y:S02]  /*21f0*/  IMAD.MOV.U32 R10, RZ, RZ, RZ ;  /* 0x000000ffff0a7224 */ /* 0x000fe400078e00ff */
[----:B------:R-:W-:-:S06]  /*2200*/  VIADD R11, R4, 0x7fe00000 ;  /* 0x7fe00000040b7836 */ /* 0x000fcc0000000000 */
[----:B------:R-:W-:-:S10]  /*2210*/  DMUL R36, R32, R10 ;  /* 0x0000000a20247228 */ /* 0x000fd40000000000 */
[----:B------:R-:W-:-:S13]  /*2220*/  FSETP.GTU.AND P0, PT, |R37|, 1.469367938527859385e-39, PT ;  /* 0x001000002500780b */ /* 0x000fda0003f0c200 */
[----:B------:R-:W-:Y:S05]  /*2230*/  @P0 BRA `(.L_x_37) ;  /* 0x0000000000a80947 */ /* 0x000fea0003800000 */
[----:B------:R-:W-:-:S06]  /*2240*/  DFMA R20, R32, -R20, R34 ;  /* 0x800000142014722b */ /* 0x000fcc0000000022 */
[----:B------:R-:W-:-:S04]  /*2250*/  IMAD.MOV.U32 R20, RZ, RZ, RZ ;  /* 0x000000ffff147224 */ /* 0x000fc800078e00ff */
[C---:B------:R-:W-:Y:S02]  /*2260*/  FSETP.NEU.AND P0, PT, R21.reuse, RZ, PT ;  /* 0x000000ff1500720b */ /* 0x040fe40003f0d000 */
[----:B------:R-:W-:-:S04]  /*2270*/  LOP3.LUT R18, R21, 0x80000000, R19, 0x48, !PT ;  /* 0x8000000015127812 */ /* 0x000fc800078e4813 */
[----:B------:R-:W-:-:S07]  /*2280*/  LOP3.LUT R21, R18, R11, RZ, 0xfc, !PT ;  /* 0x0000000b12157212 */ /* 0x000fce00078efcff */
[----:B------:R-:W-:Y:S05]  /*2290*/  @!P0 BRA `(.L_x_37) ;  /* 0x0000000000908947 */ /* 0x000fea0003800000 */
[----:B------:R-:W-:Y:S01]  /*22a0*/  IMAD.MOV R11, RZ, RZ, -R4 ;  /* 0x000000ffff0b7224 */ /* 0x000fe200078e0a04 */
[----:B------:R-:W-:Y:S01]  /*22b0*/  IADD3 R4, PT, PT, -R4, -0x43300000, RZ ;  /* 0xbcd0000004047810 */ /* 0x000fe20007ffe1ff */
[----:B------:R-:W-:-:S06]  /*22c0*/  IMAD.MOV.U32 R10, RZ, RZ, RZ ;  /* 0x000000ffff0a7224 */ /* 0x000fcc00078e00ff */
[----:B------:R-:W-:Y:S02]  /*22d0*/  DFMA R10, R36, -R10, R32 ;  /* 0x8000000a240a722b */ /* 0x000fe40000000020 */
[----:B------:R-:W-:-:S08]  /*22e0*/  DMUL.RP R32, R32, R20 ;  /* 0x0000001420207228 */ /* 0x000fd00000008000 */
[----:B------:R-:W-:Y:S02]  /*22f0*/  FSETP.NEU.AND P0, PT, |R11|, R4, PT ;  /* 0x000000040b00720b */ /* 0x000fe40003f0d200 */
[----:B------:R-:W-:Y:S02]  /*2300*/  LOP3.LUT R4, R33, R18, RZ, 0x3c, !PT ;  /* 0x0000001221047212 */ /* 0x000fe400078e3cff */
[----:B------:R-:W-:Y:S02]  /*2310*/  FSEL R5, R32, R36, !P0 ;  /* 0x0000002420057208 */ /* 0x000fe40004000000 */
[----:B------:R-:W-:Y:S02]  /*2320*/  FSEL R4, R4, R37, !P0 ;  /* 0x0000002504047208 */ /* 0x000fe40004000000 */
[----:B------:R-:W-:-:S03]  /*2330*/  MOV R36, R5 ;  /* 0x0000000500247202 */ /* 0x000fc60000000f00 */
[----:B------:R-:W-:Y:S01]  /*2340*/  IMAD.MOV.U32 R37, RZ, RZ, R4 ;  /* 0x000000ffff257224 */ /* 0x000fe200078e0004 */
[----:B------:R-:W-:Y:S06]  /*2350*/  BRA `(.L_x_37) ;  /* 0x0000000000607947 */ /* 0x000fec0003800000 */
.L_x_36:
[----:B------:R-:W-:-:S14]  /*2360*/  DSETP.NAN.AND P0, PT, R22, R22, PT ;  /* 0x000000161600722a */ /* 0x000fdc0003f08000 */
[----:B------:R-:W-:Y:S05]  /*2370*/  @P0 BRA `(.L_x_38) ;  /* 0x00000000004c0947 */ /* 0x000fea0003800000 */
[----:B------:R-:W-:-:S14]  /*2380*/  DSETP.NAN.AND P0, PT, R18, R18, PT ;  /* 0x000000121200722a */ /* 0x000fdc0003f08000 */
[----:B------:R-:W-:Y:S05]  /*2390*/  @P0 BRA `(.L_x_39) ;  /* 0x0000000000340947 */ /* 0x000fea0003800000 */
[----:B------:R-:W-:Y:S01]  /*23a0*/  ISETP.NE.AND P0, PT, R10, R7, PT ;  /* 0x000000070a00720c */ /* 0x000fe20003f05270 */
[----:B------:R-:W-:Y:S02]  /*23b0*/  IMAD.MOV.U32 R36, RZ, RZ, 0x0 ;  /* 0x00000000ff247424 */ /* 0x000fe400078e00ff */
[----:B------:R-:W-:-:S10]  /*23c0*/  IMAD.MOV.U32 R37, RZ, RZ, -0x80000 ;  /* 0xfff80000ff257424 */ /* 0x000fd400078e00ff */
[----:B------:R-:W-:Y:S05]  /*23d0*/  @!P0 BRA `(.L_x_37) ;  /* 0x0000000000408947 */ /* 0x000fea0003800000 */
[----:B------:R-:W-:Y:S02]  /*23e0*/  ISETP.NE.AND P0, PT, R10, 0x7ff00000, PT ;  /* 0x7ff000000a00780c */ /* 0x000fe40003f05270 */
[----:B------:R-:W-:Y:S02]  /*23f0*/  LOP3.LUT R18, R23, 0x80000000, R19, 0x48, !PT ;  /* 0x8000000017127812 */ /* 0x000fe400078e4813 */
[----:B------:R-:W-:-:S13]  /*2400*/  ISETP.EQ.OR P0, PT, R7, RZ, !P0 ;  /* 0x000000ff0700720c */ /* 0x000fda0004702670 */
[----:B------:R-:W-:Y:S01]  /*2410*/  @P0 LOP3.LUT R4, R18, 0x7ff00000, RZ, 0xfc, !PT ;  /* 0x7ff0000012040812 */ /* 0x000fe200078efcff */
[----:B------:R-:W-:Y:S02]  /*2420*/  @!P0 IMAD.MOV.U32 R36, RZ, RZ, RZ ;  /* 0x000000ffff248224 */ /* 0x000fe400078e00ff */
[----:B------:R-:W-:Y:S01]  /*2430*/  @!P0 IMAD.MOV.U32 R37, RZ, RZ, R18 ;  /* 0x000000ffff258224 */ /* 0x000fe200078e0012 */
[----:B------:R-:W-:Y:S01]  /*2440*/  @P0 MOV R37, R4 ;  /* 0x0000000400250202 */ /* 0x000fe20000000f00 */
[----:B------:R-:W-:Y:S01]  /*2450*/  @P0 IMAD.MOV.U32 R36, RZ, RZ, RZ ;  /* 0x000000ffff240224 */ /* 0x000fe200078e00ff */
[----:B------:R-:W-:Y:S06]  /*2460*/  BRA `(.L_x_37) ;  /* 0x00000000001c7947 */ /* 0x000fec0003800000 */
.L_x_39:
[----:B------:R-:W-:Y:S01]  /*2470*/  LOP3.LUT R4, R19, 0x80000, RZ, 0xfc, !PT ;  /* 0x0008000013047812 */ /* 0x000fe200078efcff */
[----:B------:R-:W-:-:S04]  /*2480*/  IMAD.MOV.U32 R36, RZ, RZ, R18 ;  /* 0x000000ffff247224 */ /* 0x000fc800078e0012 */
[----:B------:R-:W-:Y:S01]  /*2490*/  IMAD.MOV.U32 R37, RZ, RZ, R4 ;  /* 0x000000ffff257224 */ /* 0x000fe200078e0004 */
[----:B------:R-:W-:Y:S06]  /*24a0*/  BRA `(.L_x_37) ;  /* 0x00000000000c7947 */ /* 0x000fec0003800000 */
.L_x_38:
[----:B------:R-:W-:Y:S01]  /*24b0*/  LOP3.LUT R4, R23, 0x80000, RZ, 0xfc, !PT ;  /* 0x0008000017047812 */ /* 0x000fe200078efcff */
[----:B------:R-:W-:-:S04]  /*24c0*/  IMAD.MOV.U32 R36, RZ, RZ, R22 ;  /* 0x000000ffff247224 */ /* 0x000fc800078e0016 */
[----:B------:R-:W-:-:S07]  /*24d0*/  IMAD.MOV.U32 R37, RZ, RZ, R4 ;  /* 0x000000ffff257224 */ /* 0x000fce00078e0004 */
.L_x_37:
[----:B------:R-:W-:Y:S05]  /*24e0*/  BSYNC.RECONVERGENT B2 ;  /* 0x0000000000027941 */ /* 0x000fea0003800200 */
.L_x_35:
[----:B------:R-:W-:Y:S02]  /*24f0*/  HFMA2 R7, -RZ, RZ, 0, 0 ;  /* 0x00000000ff077431 */ /* 0x000fe400000001ff */
[----:B------:R-:W-:Y:S02]  /*2500*/  IMAD.MOV.U32 R5, RZ, RZ, R36 ;  /* 0x000000ffff057224 */ /* 0x000fe400078e0024 */
[----:B------:R-:W-:Y:S01]  /*2510*/  IMAD.MOV.U32 R4, RZ, RZ, R37 ;  /* 0x000000ffff047224 */ /* 0x000fe200078e0025 */
[----:B------:R-:W-:Y:S06]  /*2520*/  RET.REL.NODEC R6 `(_Z17computePlanetDataP6Planetid) ;  /* 0xffffffd806b47950 */ /* 0x000fec0003c3ffff */
        .weak           $__internal_1_$__cuda_sm20_dsqrt_rn_f64_mediumpath_v1
        .type           $__internal_1_$__cuda_sm20_dsqrt_rn_f64_mediumpath_v1,@function
        .size           $__internal_1_$__cuda_sm20_dsqrt_rn_f64_mediumpath_v1,(.L_x_46 - $__internal_1_$__cuda_sm20_dsqrt_rn_f64_mediumpath_v1)
$__internal_1_$__cuda_sm20_dsqrt_rn_f64_mediumpath_v1:
[----:B------:R-:W-:Y:S01]  /*2530*/  ISETP.GE.U32.AND P0, PT, R18, -0x3400000, PT ;  /* 0xfcc000001200780c */ /* 0x000fe20003f06070 */
[----:B------:R-:W-:Y:S01]  /*2540*/  BSSY.RECONVERGENT B2, `(.L_x_40) ;  /* 0x0000024000027945 */ /* 0x000fe20003800200 */
[----:B------:R-:W-:-:S11]  /*2550*/  IMAD.MOV.U32 R18, RZ, RZ, R5 ;  /* 0x000000ffff127224 */ /* 0x000fd600078e0005 */
[----:B------:R-:W-:Y:S05]  /*2560*/  @!P0 BRA `(.L_x_41) ;  /* 0x0000000000208947 */ /* 0x000fea0003800000 */
[----:B------:R-:W-:-:S10]  /*2570*/  DFMA.RM R10, R6, R18, R10 ;  /* 0x00000012060a722b */ /* 0x000fd4000000400a */
[----:B------:R-:W-:-:S05]  /*2580*/  IADD3 R6, P0, PT, R10, 0x1, RZ ;  /* 0x000000010a067810 */ /* 0x000fca0007f1e0ff */
[----:B------:R-:W-:-:S06]  /*2590*/  IMAD.X R7, RZ, RZ, R11, P0 ;  /* 0x000000ffff077224 */ /* 0x000fcc00000e060b */
[----:B------:R-:W-:-:S08]  /*25a0*/  DFMA.RP R20, -R10, R6, R20 ;  /* 0x000000060a14722b */ /* 0x000fd00000008114 */
[----:B------:R-:W-:-:S06]  /*25b0*/  DSETP.GT.AND P0, PT, R20, RZ, PT ;  /* 0x000000ff1400722a */ /* 0x000fcc0003f04000 */
[----:B------:R-:W-:Y:S02]  /*25c0*/  FSEL R6, R6, R10, P0 ;  /* 0x0000000a06067208 */ /* 0x000fe40000000000 */
[----:B------:R-:W-:Y:S01]  /*25d0*/  FSEL R7, R7, R11, P0 ;  /* 0x0000000b07077208 */ /* 0x000fe20000000000 */
[----:B------:R-:W-:Y:S06]  /*25e0*/  BRA `(.L_x_42) ;  /* 0x0000000000647947 */ /* 0x000fec0003800000 */
.L_x_41:
[----:B------:R-:W-:-:S14]  /*25f0*/  DSETP.NE.AND P0, PT, R20, RZ, PT ;  /* 0x000000ff1400722a */ /* 0x000fdc0003f05000 */
[----:B------:R-:W-:Y:S05]  /*2600*/  @!P0 BRA `(.L_x_43) ;  /* 0x0000000000588947 */ /* 0x000fea0003800000 */
[----:B------:R-:W-:-:S13]  /*2610*/  ISETP.GE.AND P0, PT, R21, RZ, PT ;  /* 0x000000ff1500720c */ /* 0x000fda0003f06270 */
[----:B------:R-:W-:Y:S02]  /*2620*/  @!P0 IMAD.MOV.U32 R6, RZ, RZ, 0x0 ;  /* 0x00000000ff068424 */ /* 0x000fe400078e00ff */
[----:B------:R-:W-:Y:S01]  /*2630*/  @!P0 IMAD.MOV.U32 R7, RZ, RZ, -0x80000 ;  /* 0xfff80000ff078424 */ /* 0x000fe200078e00ff */
[----:B------:R-:W-:Y:S06]  /*2640*/  @!P0 BRA `(.L_x_42) ;  /* 0x00000000004c8947 */ /* 0x000fec0003800000 */
[----:B------:R-:W-:-:S13]  /*2650*/  ISETP.GT.AND P0, PT, R21, 0x7fefffff, PT ;  /* 0x7fefffff1500780c */ /* 0x000fda0003f04270 */
[----:B------:R-:W-:Y:S05]  /*2660*/  @P0 BRA `(.L_x_43) ;  /* 0x0000000000400947 */ /* 0x000fea0003800000 */
[----:B------:R-:W-:Y:S01]  /*2670*/  DMUL R20, R20, 8.11296384146066816958e+31 ;  /* 0x4690000014147828 */ /* 0x000fe20000000000 */
[----:B------:R-:W-:Y:S01]  /*2680*/  IMAD.MOV.U32 R18, RZ, RZ, RZ ;  /* 0x000000ffff127224 */ /* 0x000fe200078e00ff */
[----:B------:R-:W-:Y:S01]  /*2690*/  MOV R7, 0x3fd80000 ;  /* 0x3fd8000000077802 */ /* 0x000fe20000000f00 */
[----:B------:R-:W-:-:S03]  /*26a0*/  IMAD.MOV.U32 R6, RZ, RZ, 0x0 ;  /* 0x00000000ff067424 */ /* 0x000fc600078e00ff */
[----:B------:R-:W0:Y:S02]  /*26b0*/  MUFU.RSQ64H R19, R21 ;  /* 0x0000001500137308 */ /* 0x000e240000001c00 */
[----:B0-----:R-:W-:-:S08]  /*26c0*/  DMUL R10, R18, R18 ;  /* 0x00000012120a7228 */ /* 0x001fd00000000000 */
[----:B------:R-:W-:-:S08]  /*26d0*/  DFMA R10, R20, -R10, 1 ;  /* 0x3ff00000140a742b */ /* 0x000fd0000000080a */
[----:B------:R-:W-:Y:S02]  /*26e0*/  DFMA R6, R10, R6, 0.5 ;  /* 0x3fe000000a06742b */ /* 0x000fe40000000006 */
[----:B------:R-:W-:-:S08]  /*26f0*/  DMUL R10, R18, R10 ;  /* 0x0000000a120a7228 */ /* 0x000fd00000000000 */
[----:B------:R-:W-:-:S08]  /*2700*/  DFMA R10, R6, R10, R18 ;  /* 0x0000000a060a722b */ /* 0x000fd00000000012 */
[----:B------:R-:W-:Y:S02]  /*2710*/  DMUL R6, R20, R10 ;  /* 0x0000000a14067228 */ /* 0x000fe40000000000 */
[----:B------:R-:W-:-:S06]  /*2720*/  VIADD R11, R11, 0xfff00000 ;  /* 0xfff000000b0b7836 */ /* 0x000fcc0000000000 */
[----:B------:R-:W-:-:S08]  /*2730*/  DFMA R20, R6, -R6, R20 ;  /* 0x800000060614722b */ /* 0x000fd00000000014 */
[----:B------:R-:W-:-:S10]  /*2740*/  DFMA R6, R10, R20, R6 ;  /* 0x000000140a06722b */ /* 0x000fd40000000006 */
[----:B------:R-:W-:Y:S01]  /*2750*/  VIADD R7, R7, 0xfcb00000 ;  /* 0xfcb0000007077836 */ /* 0x000fe20000000000 */
[----:B------:R-:W-:Y:S06]  /*2760*/  BRA `(.L_x_42) ;  /* 0x0000000000047947 */ /* 0x000fec0003800000 */
.L_x_43:
[----:B------:R-:W-:-:S11]  /*2770*/  DADD R6, R20, R20 ;  /* 0x0000000014067229 */ /* 0x000fd60000000014 */
.L_x_42:
[----:B------:R-:W-:Y:S05]  /*2780*/  BSYNC.RECONVERGENT B2 ;  /* 0x0000000000027941 */ /* 0x000fea0003800200 */
.L_x_40:
[----:B------:R-:W-:Y:S02]  /*2790*/  IMAD.MOV.U32 R10, RZ, RZ, R4 ;  /* 0x000000ffff0a7224 */ /* 0x000fe400078e0004 */
[----:B------:R-:W-:Y:S02]  /*27a0*/  IMAD.MOV.U32 R11, RZ, RZ, 0x0 ;  /* 0x00000000ff0b7424 */ /* 0x000fe400078e00ff */
[----:B------:R-:W-:Y:S02]  /*27b0*/  IMAD.MOV.U32 R5, RZ, RZ, R7 ;  /* 0x000000ffff057224 */ /* 0x000fe400078e0007 */
[----:B------:R-:W-:Y:S05]  /*27c0*/  RET.REL.NODEC R10 `(_Z17computePlanetDataP6Planetid) ;  /* 0xffffffd80a0c7950 */ /* 0x000fea0003c3ffff */
.L_x_44:
[----:B------:R-:W-:-:S00]  /*27d0*/  BRA `(.L_x_44) ;  /* 0xfffffffc00fc7947 */ /* 0x000fc0000383ffff */
[----:B------:R-:W-:-:S00]  /*27e0*/  NOP ;  /* 0x0000000000007918 */ /* 0x000fc00000000000 */
        /* <DEDUP_REMOVED lines=9> */
.L_x_46:


//--------------------- .nv.shared._Z17computePlanetDataP6Planetid --------------------------
	.section	.nv.shared._Z17computePlanetDataP6Planetid,"aw",@nobits
	.sectionflags	@""
	.align	8
.nv.shared._Z17computePlanetDataP6Planetid:
	.zero		25600


//--------------------- .nv.shared.reserved.0     --------------------------
	.section	.nv.shared.reserved.0,"aw",@nobits
	.weak		__nv_reservedSMEM_offset_0_alias
	.size		__nv_reservedSMEM_offset_0_alias, 0, 64
	.other		__nv_reservedSMEM_offset_0_alias,@"STO_CUDA_RESERVED_SHARED STV_DEFAULT"
__nv_reservedSMEM_offset_0_alias:
	.zero		0
	.zero		64


//--------------------- .nv.constant0._Z17computePlanetDataP6Planetid --------------------------
	.section	.nv.constant0._Z17computePlanetDataP6Planetid,"a",@progbits
	.sectionflags	@""
	.align	4
.nv.constant0._Z17computePlanetDataP6Planetid:
	.zero		920


//--------------------- SYMBOLS --------------------------

	.type		.nv.reservedSmem.offset0,@object
	.size		.nv.reservedSmem.offset0,0x4
	.type		.nv.reservedSmem.cap,@object
	.size		.nv.reservedSmem.cap,0x4
